//
// Generated by NVIDIA NVVM Compiler
//
// Compiler Build ID: CL-36424714
// Cuda compilation tools, release 13.0, V13.0.88
// Based on NVVM 20.0.0
//

.version 9.0
.target sm_100
.address_size 64

	// .globl	_ZN3cub18CUB_300001_SM_10006detail11EmptyKernelIvEEvv
// _ZZN6cuBERT19kernel_momentum_cubEPKfS1_iiPfS2_E9m_storage has been demoted
// _ZZN6cuBERT19kernel_momentum_cubEPKfS1_iiPfS2_E9v_storage has been demoted
.global .align 1 .b8 _ZN34_INTERNAL_e41af152_4_k_cu_ceebfd664cuda3std3__45__cpo5beginE[1];
.global .align 1 .b8 _ZN34_INTERNAL_e41af152_4_k_cu_ceebfd664cuda3std3__45__cpo3endE[1];
.global .align 1 .b8 _ZN34_INTERNAL_e41af152_4_k_cu_ceebfd664cuda3std3__45__cpo6cbeginE[1];
.global .align 1 .b8 _ZN34_INTERNAL_e41af152_4_k_cu_ceebfd664cuda3std3__45__cpo4cendE[1];
.global .align 1 .b8 _ZN34_INTERNAL_e41af152_4_k_cu_ceebfd664cuda3std3__45__cpo6rbeginE[1];
.global .align 1 .b8 _ZN34_INTERNAL_e41af152_4_k_cu_ceebfd664cuda3std3__45__cpo4rendE[1];
.global .align 1 .b8 _ZN34_INTERNAL_e41af152_4_k_cu_ceebfd664cuda3std3__45__cpo7crbeginE[1];
.global .align 1 .b8 _ZN34_INTERNAL_e41af152_4_k_cu_ceebfd664cuda3std3__45__cpo5crendE[1];
.global .align 1 .b8 _ZN34_INTERNAL_e41af152_4_k_cu_ceebfd664cuda3std3__436_GLOBAL__N__e41af152_4_k_cu_ceebfd666ignoreE[1];
.global .align 1 .b8 _ZN34_INTERNAL_e41af152_4_k_cu_ceebfd664cuda3std3__419piecewise_constructE[1];
.global .align 1 .b8 _ZN34_INTERNAL_e41af152_4_k_cu_ceebfd664cuda3std3__48in_placeE[1];
.global .align 1 .b8 _ZN34_INTERNAL_e41af152_4_k_cu_ceebfd664cuda3std3__420unreachable_sentinelE[1];
.global .align 1 .b8 _ZN34_INTERNAL_e41af152_4_k_cu_ceebfd664cuda3std3__47nulloptE[1];
.global .align 1 .b8 _ZN34_INTERNAL_e41af152_4_k_cu_ceebfd664cuda3std3__48unexpectE[1];
.global .align 1 .b8 _ZN34_INTERNAL_e41af152_4_k_cu_ceebfd664cuda3std6ranges3__45__cpo4swapE[1];
.global .align 1 .b8 _ZN34_INTERNAL_e41af152_4_k_cu_ceebfd664cuda3std6ranges3__45__cpo9iter_moveE[1];
.global .align 1 .b8 _ZN34_INTERNAL_e41af152_4_k_cu_ceebfd664cuda3std6ranges3__45__cpo5beginE[1];
.global .align 1 .b8 _ZN34_INTERNAL_e41af152_4_k_cu_ceebfd664cuda3std6ranges3__45__cpo3endE[1];
.global .align 1 .b8 _ZN34_INTERNAL_e41af152_4_k_cu_ceebfd664cuda3std6ranges3__45__cpo6cbeginE[1];
.global .align 1 .b8 _ZN34_INTERNAL_e41af152_4_k_cu_ceebfd664cuda3std6ranges3__45__cpo4cendE[1];
.global .align 1 .b8 _ZN34_INTERNAL_e41af152_4_k_cu_ceebfd664cuda3std6ranges3__45__cpo7advanceE[1];
.global .align 1 .b8 _ZN34_INTERNAL_e41af152_4_k_cu_ceebfd664cuda3std6ranges3__45__cpo9iter_swapE[1];
.global .align 1 .b8 _ZN34_INTERNAL_e41af152_4_k_cu_ceebfd664cuda3std6ranges3__45__cpo4nextE[1];
.global .align 1 .b8 _ZN34_INTERNAL_e41af152_4_k_cu_ceebfd664cuda3std6ranges3__45__cpo4prevE[1];
.global .align 1 .b8 _ZN34_INTERNAL_e41af152_4_k_cu_ceebfd664cuda3std6ranges3__45__cpo4dataE[1];
.global .align 1 .b8 _ZN34_INTERNAL_e41af152_4_k_cu_ceebfd664cuda3std6ranges3__45__cpo5cdataE[1];
.global .align 1 .b8 _ZN34_INTERNAL_e41af152_4_k_cu_ceebfd664cuda3std6ranges3__45__cpo4sizeE[1];
.global .align 1 .b8 _ZN34_INTERNAL_e41af152_4_k_cu_ceebfd664cuda3std6ranges3__45__cpo5ssizeE[1];
.global .align 1 .b8 _ZN34_INTERNAL_e41af152_4_k_cu_ceebfd664cuda3std6ranges3__45__cpo8distanceE[1];
.global .align 1 .b8 _ZN34_INTERNAL_e41af152_4_k_cu_ceebfd666thrust24THRUST_300001_SM_1000_NS6system6detail10sequential3seqE[1];
.global .align 1 .b8 _ZN34_INTERNAL_e41af152_4_k_cu_ceebfd666thrust24THRUST_300001_SM_1000_NS12placeholders2_1E[1];
.global .align 1 .b8 _ZN34_INTERNAL_e41af152_4_k_cu_ceebfd666thrust24THRUST_300001_SM_1000_NS12placeholders2_2E[1];
.global .align 1 .b8 _ZN34_INTERNAL_e41af152_4_k_cu_ceebfd666thrust24THRUST_300001_SM_1000_NS12placeholders2_3E[1];
.global .align 1 .b8 _ZN34_INTERNAL_e41af152_4_k_cu_ceebfd666thrust24THRUST_300001_SM_1000_NS12placeholders2_4E[1];
.global .align 1 .b8 _ZN34_INTERNAL_e41af152_4_k_cu_ceebfd666thrust24THRUST_300001_SM_1000_NS12placeholders2_5E[1];
.global .align 1 .b8 _ZN34_INTERNAL_e41af152_4_k_cu_ceebfd666thrust24THRUST_300001_SM_1000_NS12placeholders2_6E[1];
.global .align 1 .b8 _ZN34_INTERNAL_e41af152_4_k_cu_ceebfd666thrust24THRUST_300001_SM_1000_NS12placeholders2_7E[1];
.global .align 1 .b8 _ZN34_INTERNAL_e41af152_4_k_cu_ceebfd666thrust24THRUST_300001_SM_1000_NS12placeholders2_8E[1];
.global .align 1 .b8 _ZN34_INTERNAL_e41af152_4_k_cu_ceebfd666thrust24THRUST_300001_SM_1000_NS12placeholders2_9E[1];
.global .align 1 .b8 _ZN34_INTERNAL_e41af152_4_k_cu_ceebfd666thrust24THRUST_300001_SM_1000_NS12placeholders3_10E[1];

.visible .entry _ZN3cub18CUB_300001_SM_10006detail11EmptyKernelIvEEvv()
{


	ret;

}
	// .globl	_ZN6cuBERT18kernel_layer_norm_EPfiiPKfS2_
.visible .entry _ZN6cuBERT18kernel_layer_norm_EPfiiPKfS2_(
	.param .u64 .ptr .align 1 _ZN6cuBERT18kernel_layer_norm_EPfiiPKfS2__param_0,
	.param .u32 _ZN6cuBERT18kernel_layer_norm_EPfiiPKfS2__param_1,
	.param .u32 _ZN6cuBERT18kernel_layer_norm_EPfiiPKfS2__param_2,
	.param .u64 .ptr .align 1 _ZN6cuBERT18kernel_layer_norm_EPfiiPKfS2__param_3,
	.param .u64 .ptr .align 1 _ZN6cuBERT18kernel_layer_norm_EPfiiPKfS2__param_4
)
{
	.reg .pred 	%p<14>;
	.reg .b32 	%r<44>;
	.reg .b32 	%f<89>;
	.reg .b64 	%rd<66>;
	.reg .b64 	%fd<3>;

	ld.param.u64 	%rd14, [_ZN6cuBERT18kernel_layer_norm_EPfiiPKfS2__param_0];
	ld.param.u32 	%r25, [_ZN6cuBERT18kernel_layer_norm_EPfiiPKfS2__param_1];
	ld.param.u32 	%r24, [_ZN6cuBERT18kernel_layer_norm_EPfiiPKfS2__param_2];
	ld.param.u64 	%rd15, [_ZN6cuBERT18kernel_layer_norm_EPfiiPKfS2__param_3];
	ld.param.u64 	%rd16, [_ZN6cuBERT18kernel_layer_norm_EPfiiPKfS2__param_4];
	cvta.to.global.u64 	%rd1, %rd14;
	mov.u32 	%r26, %ctaid.x;
	mov.u32 	%r27, %ntid.x;
	mov.u32 	%r28, %tid.x;
	mad.lo.s32 	%r1, %r26, %r27, %r28;
	setp.ge.s32 	%p1, %r1, %r25;
	@%p1 bra 	$L__BB1_16;
	mul.lo.s32 	%r2, %r24, %r1;
	add.s32 	%r3, %r2, %r24;
	setp.lt.s32 	%p2, %r24, 1;
	mov.f32 	%f87, 0f00000000;
	mov.f32 	%f88, %f87;
	@%p2 bra 	$L__BB1_7;
	add.s32 	%r29, %r2, 1;
	max.s32 	%r4, %r3, %r29;
	sub.s32 	%r30, %r4, %r2;
	and.b32  	%r5, %r30, 3;
	setp.eq.s32 	%p3, %r5, 0;
	mov.f32 	%f88, 0f00000000;
	mov.u32 	%r38, %r2;
	mov.f32 	%f87, %f88;
	@%p3 bra 	$L__BB1_5;
	neg.s32 	%r36, %r5;
	mov.f32 	%f88, 0f00000000;
	mov.u32 	%r38, %r2;
$L__BB1_4:
	.pragma "nounroll";
	mul.wide.s32 	%rd18, %r38, 4;
	add.s64 	%rd17, %rd14, %rd18;
	// begin inline asm
	ld.global.nc.f32 %f21, [%rd17];
	// end inline asm
	add.f32 	%f87, %f87, %f21;
	fma.rn.f32 	%f88, %f21, %f21, %f88;
	add.s32 	%r38, %r38, 1;
	add.s32 	%r36, %r36, 1;
	setp.ne.s32 	%p4, %r36, 0;
	@%p4 bra 	$L__BB1_4;
$L__BB1_5:
	sub.s32 	%r31, %r2, %r4;
	setp.gt.u32 	%p5, %r31, -4;
	@%p5 bra 	$L__BB1_7;
$L__BB1_6:
	.pragma "nounroll";
	mul.wide.s32 	%rd23, %r38, 4;
	add.s64 	%rd19, %rd14, %rd23;
	// begin inline asm
	ld.global.nc.f32 %f22, [%rd19];
	// end inline asm
	add.f32 	%f26, %f87, %f22;
	fma.rn.f32 	%f27, %f22, %f22, %f88;
	add.s64 	%rd20, %rd19, 4;
	// begin inline asm
	ld.global.nc.f32 %f23, [%rd20];
	// end inline asm
	add.f32 	%f28, %f26, %f23;
	fma.rn.f32 	%f29, %f23, %f23, %f27;
	add.s64 	%rd21, %rd19, 8;
	// begin inline asm
	ld.global.nc.f32 %f24, [%rd21];
	// end inline asm
	add.f32 	%f30, %f28, %f24;
	fma.rn.f32 	%f31, %f24, %f24, %f29;
	add.s64 	%rd22, %rd19, 12;
	// begin inline asm
	ld.global.nc.f32 %f25, [%rd22];
	// end inline asm
	add.f32 	%f87, %f30, %f25;
	fma.rn.f32 	%f88, %f25, %f25, %f31;
	add.s32 	%r38, %r38, 4;
	setp.lt.s32 	%p6, %r38, %r3;
	@%p6 bra 	$L__BB1_6;
$L__BB1_7:
	setp.lt.s32 	%p7, %r24, 1;
	cvt.rn.f32.s32 	%f32, %r24;
	div.rn.f32 	%f15, %f87, %f32;
	div.rn.f32 	%f33, %f88, %f32;
	mul.f32 	%f34, %f15, %f15;
	sub.f32 	%f35, %f33, %f34;
	cvt.f64.f32 	%fd1, %f35;
	add.f64 	%fd2, %fd1, 0d3D719799812DEA11;
	cvt.rn.f32.f64 	%f36, %fd2;
	rsqrt.approx.f32 	%f16, %f36;
	@%p7 bra 	$L__BB1_16;
	and.b32  	%r14, %r24, 3;
	setp.lt.u32 	%p8, %r24, 4;
	mov.b32 	%r43, 0;
	@%p8 bra 	$L__BB1_11;
	and.b32  	%r43, %r24, 2147483644;
	neg.s32 	%r41, %r43;
	mul.wide.s32 	%rd24, %r2, 4;
	add.s64 	%rd25, %rd24, %rd14;
	add.s64 	%rd65, %rd25, 8;
	add.s64 	%rd26, %rd24, %rd1;
	add.s64 	%rd64, %rd26, 12;
	add.s64 	%rd63, %rd16, 8;
	add.s64 	%rd62, %rd15, 8;
	mov.u32 	%r40, %r2;
$L__BB1_10:
	.pragma "nounroll";
	mul.wide.s32 	%rd39, %r40, 4;
	add.s64 	%rd29, %rd14, %rd39;
	add.s64 	%rd40, %rd1, %rd39;
	add.s64 	%rd27, %rd62, -8;
	// begin inline asm
	ld.global.nc.f32 %f37, [%rd27];
	// end inline asm
	add.s64 	%rd28, %rd63, -8;
	// begin inline asm
	ld.global.nc.f32 %f38, [%rd28];
	// end inline asm
	mul.f32 	%f49, %f16, %f38;
	// begin inline asm
	ld.global.nc.f32 %f39, [%rd29];
	// end inline asm
	sub.f32 	%f50, %f39, %f15;
	fma.rn.f32 	%f51, %f49, %f50, %f37;
	st.global.f32 	[%rd40], %f51;
	add.s64 	%rd30, %rd62, -4;
	// begin inline asm
	ld.global.nc.f32 %f40, [%rd30];
	// end inline asm
	add.s64 	%rd31, %rd63, -4;
	// begin inline asm
	ld.global.nc.f32 %f41, [%rd31];
	// end inline asm
	mul.f32 	%f52, %f16, %f41;
	add.s64 	%rd32, %rd65, -4;
	// begin inline asm
	ld.global.nc.f32 %f42, [%rd32];
	// end inline asm
	sub.f32 	%f53, %f42, %f15;
	fma.rn.f32 	%f54, %f52, %f53, %f40;
	st.global.f32 	[%rd64+-8], %f54;
	// begin inline asm
	ld.global.nc.f32 %f43, [%rd62];
	// end inline asm
	// begin inline asm
	ld.global.nc.f32 %f44, [%rd63];
	// end inline asm
	mul.f32 	%f55, %f16, %f44;
	// begin inline asm
	ld.global.nc.f32 %f45, [%rd65];
	// end inline asm
	sub.f32 	%f56, %f45, %f15;
	fma.rn.f32 	%f57, %f55, %f56, %f43;
	st.global.f32 	[%rd64+-4], %f57;
	add.s64 	%rd36, %rd62, 4;
	// begin inline asm
	ld.global.nc.f32 %f46, [%rd36];
	// end inline asm
	add.s64 	%rd37, %rd63, 4;
	// begin inline asm
	ld.global.nc.f32 %f47, [%rd37];
	// end inline asm
	mul.f32 	%f58, %f16, %f47;
	add.s64 	%rd38, %rd65, 4;
	// begin inline asm
	ld.global.nc.f32 %f48, [%rd38];
	// end inline asm
	sub.f32 	%f59, %f48, %f15;
	fma.rn.f32 	%f60, %f58, %f59, %f46;
	st.global.f32 	[%rd64], %f60;
	add.s32 	%r41, %r41, 4;
	add.s64 	%rd65, %rd65, 16;
	add.s32 	%r40, %r40, 4;
	add.s64 	%rd64, %rd64, 16;
	add.s64 	%rd63, %rd63, 16;
	add.s64 	%rd62, %rd62, 16;
	setp.ne.s32 	%p9, %r41, 0;
	@%p9 bra 	$L__BB1_10;
$L__BB1_11:
	setp.eq.s32 	%p10, %r14, 0;
	@%p10 bra 	$L__BB1_16;
	setp.eq.s32 	%p11, %r14, 1;
	@%p11 bra 	$L__BB1_14;
	add.s32 	%r33, %r43, %r2;
	cvt.u64.u32 	%rd47, %r43;
	mul.wide.u32 	%rd48, %r43, 4;
	add.s64 	%rd41, %rd15, %rd48;
	// begin inline asm
	ld.global.nc.f32 %f61, [%rd41];
	// end inline asm
	add.s64 	%rd42, %rd16, %rd48;
	// begin inline asm
	ld.global.nc.f32 %f62, [%rd42];
	// end inline asm
	mul.f32 	%f67, %f16, %f62;
	mul.wide.s32 	%rd49, %r33, 4;
	add.s64 	%rd43, %rd14, %rd49;
	// begin inline asm
	ld.global.nc.f32 %f63, [%rd43];
	// end inline asm
	sub.f32 	%f68, %f63, %f15;
	fma.rn.f32 	%f69, %f67, %f68, %f61;
	add.s64 	%rd50, %rd1, %rd49;
	st.global.f32 	[%rd50], %f69;
	add.s64 	%rd44, %rd41, 4;
	// begin inline asm
	ld.global.nc.f32 %f64, [%rd44];
	// end inline asm
	add.s64 	%rd45, %rd42, 4;
	// begin inline asm
	ld.global.nc.f32 %f65, [%rd45];
	// end inline asm
	mul.f32 	%f70, %f16, %f65;
	cvt.s64.s32 	%rd51, %r2;
	add.s64 	%rd52, %rd47, %rd51;
	shl.b64 	%rd53, %rd52, 2;
	add.s64 	%rd54, %rd14, %rd53;
	add.s64 	%rd46, %rd54, 4;
	// begin inline asm
	ld.global.nc.f32 %f66, [%rd46];
	// end inline asm
	sub.f32 	%f71, %f66, %f15;
	fma.rn.f32 	%f72, %f70, %f71, %f64;
	add.s64 	%rd55, %rd1, %rd53;
	st.global.f32 	[%rd55+4], %f72;
	add.s32 	%r43, %r43, 2;
$L__BB1_14:
	and.b32  	%r34, %r24, 1;
	setp.eq.b32 	%p12, %r34, 1;
	not.pred 	%p13, %p12;
	@%p13 bra 	$L__BB1_16;
	add.s32 	%r35, %r43, %r2;
	mul.wide.u32 	%rd59, %r43, 4;
	add.s64 	%rd56, %rd15, %rd59;
	// begin inline asm
	ld.global.nc.f32 %f73, [%rd56];
	// end inline asm
	add.s64 	%rd57, %rd16, %rd59;
	// begin inline asm
	ld.global.nc.f32 %f74, [%rd57];
	// end inline asm
	mul.f32 	%f76, %f16, %f74;
	mul.wide.s32 	%rd60, %r35, 4;
	add.s64 	%rd58, %rd14, %rd60;
	// begin inline asm
	ld.global.nc.f32 %f75, [%rd58];
	// end inline asm
	sub.f32 	%f77, %f75, %f15;
	fma.rn.f32 	%f78, %f76, %f77, %f73;
	add.s64 	%rd61, %rd1, %rd60;
	st.global.f32 	[%rd61], %f78;
$L__BB1_16:
	ret;

}
	// .globl	_ZN6cuBERT19kernel_momentum_cubEPKfS1_iiPfS2_
.visible .entry _ZN6cuBERT19kernel_momentum_cubEPKfS1_iiPfS2_(
	.param .u64 .ptr .align 1 _ZN6cuBERT19kernel_momentum_cubEPKfS1_iiPfS2__param_0,
	.param .u64 .ptr .align 1 _ZN6cuBERT19kernel_momentum_cubEPKfS1_iiPfS2__param_1,
	.param .u32 _ZN6cuBERT19kernel_momentum_cubEPKfS1_iiPfS2__param_2,
	.param .u32 _ZN6cuBERT19kernel_momentum_cubEPKfS1_iiPfS2__param_3,
	.param .u64 .ptr .align 1 _ZN6cuBERT19kernel_momentum_cubEPKfS1_iiPfS2__param_4,
	.param .u64 .ptr .align 1 _ZN6cuBERT19kernel_momentum_cubEPKfS1_iiPfS2__param_5
)
{
	.reg .pred 	%p<9>;
	.reg .b32 	%r<55>;
	.reg .b32 	%f<68>;
	.reg .b64 	%rd<13>;
	// demoted variable
	.shared .align 4 .b8 _ZZN6cuBERT19kernel_momentum_cubEPKfS1_iiPfS2_E9m_storage[24];
	// demoted variable
	.shared .align 4 .b8 _ZZN6cuBERT19kernel_momentum_cubEPKfS1_iiPfS2_E9v_storage[24];
	ld.param.u64 	%rd3, [_ZN6cuBERT19kernel_momentum_cubEPKfS1_iiPfS2__param_0];
	ld.param.u64 	%rd4, [_ZN6cuBERT19kernel_momentum_cubEPKfS1_iiPfS2__param_1];
	ld.param.u32 	%r13, [_ZN6cuBERT19kernel_momentum_cubEPKfS1_iiPfS2__param_2];
	ld.param.u32 	%r14, [_ZN6cuBERT19kernel_momentum_cubEPKfS1_iiPfS2__param_3];
	ld.param.u64 	%rd5, [_ZN6cuBERT19kernel_momentum_cubEPKfS1_iiPfS2__param_4];
	ld.param.u64 	%rd6, [_ZN6cuBERT19kernel_momentum_cubEPKfS1_iiPfS2__param_5];
	mov.u32 	%r53, %ctaid.x;
	setp.ge.s32 	%p1, %r53, %r13;
	@%p1 bra 	$L__BB2_14;
	cvt.rn.f32.s32 	%f12, %r14;
	rcp.rn.f32 	%f1, %f12;
	mov.u32 	%r2, %tid.x;
	mov.u32 	%r3, %ntid.x;
	shr.u32 	%r15, %r2, 3;
	and.b32  	%r16, %r15, 124;
	mov.u32 	%r17, _ZZN6cuBERT19kernel_momentum_cubEPKfS1_iiPfS2_E9m_storage;
	add.s32 	%r18, %r17, %r16;
	add.s32 	%r4, %r18, 4;
	mov.u32 	%r19, _ZZN6cuBERT19kernel_momentum_cubEPKfS1_iiPfS2_E9v_storage;
	add.s32 	%r20, %r19, %r16;
	add.s32 	%r5, %r20, 4;
	mov.u32 	%r6, %nctaid.x;
	cvta.to.global.u64 	%rd1, %rd5;
	cvta.to.global.u64 	%rd2, %rd6;
$L__BB2_2:
	setp.ge.s32 	%p2, %r2, %r14;
	mov.f32 	%f65, 0f00000000;
	mov.f32 	%f66, %f65;
	@%p2 bra 	$L__BB2_5;
	mul.lo.s32 	%r8, %r53, %r14;
	mov.f32 	%f66, 0f00000000;
	mov.u32 	%r54, %r2;
	mov.f32 	%f65, %f66;
$L__BB2_4:
	add.s32 	%r21, %r54, %r8;
	mul.wide.s32 	%rd9, %r21, 4;
	add.s64 	%rd7, %rd3, %rd9;
	// begin inline asm
	ld.global.nc.f32 %f15, [%rd7];
	// end inline asm
	add.s64 	%rd8, %rd4, %rd9;
	// begin inline asm
	ld.global.nc.f32 %f16, [%rd8];
	// end inline asm
	add.f32 	%f17, %f15, %f16;
	add.f32 	%f65, %f65, %f17;
	fma.rn.f32 	%f66, %f17, %f17, %f66;
	add.s32 	%r54, %r54, %r3;
	setp.lt.s32 	%p3, %r54, %r14;
	@%p3 bra 	$L__BB2_4;
$L__BB2_5:
	// begin inline asm
	mov.u32 %r22, %laneid;
	// end inline asm
	mov.b32 	%r23, 1;
	mov.b32 	%r36, 31;
	mov.b32 	%r37, -1;
	// begin inline asm
	{  .reg .f32 r0;  .reg .pred p;  shfl.sync.down.b32 r0|p, %f65, %r23, %r36, %r37;  @p add.f32 r0, r0, %f65;  mov.f32 %f18, r0;}
	// end inline asm
	mov.b32 	%r26, 2;
	// begin inline asm
	{  .reg .f32 r0;  .reg .pred p;  shfl.sync.down.b32 r0|p, %f18, %r26, %r36, %r37;  @p add.f32 r0, r0, %f18;  mov.f32 %f21, r0;}
	// end inline asm
	mov.b32 	%r29, 4;
	// begin inline asm
	{  .reg .f32 r0;  .reg .pred p;  shfl.sync.down.b32 r0|p, %f21, %r29, %r36, %r37;  @p add.f32 r0, r0, %f21;  mov.f32 %f24, r0;}
	// end inline asm
	mov.b32 	%r32, 8;
	// begin inline asm
	{  .reg .f32 r0;  .reg .pred p;  shfl.sync.down.b32 r0|p, %f24, %r32, %r36, %r37;  @p add.f32 r0, r0, %f24;  mov.f32 %f27, r0;}
	// end inline asm
	mov.b32 	%r35, 16;
	// begin inline asm
	{  .reg .f32 r0;  .reg .pred p;  shfl.sync.down.b32 r0|p, %f27, %r35, %r36, %r37;  @p add.f32 r0, r0, %f27;  mov.f32 %f67, r0;}
	// end inline asm
	setp.ne.s32 	%p4, %r22, 0;
	@%p4 bra 	$L__BB2_7;
	st.shared.f32 	[%r4], %f67;
$L__BB2_7:
	setp.ne.s32 	%p5, %r2, 0;
	bar.sync 	0;
	@%p5 bra 	$L__BB2_9;
	ld.shared.f32 	%f33, [_ZZN6cuBERT19kernel_momentum_cubEPKfS1_iiPfS2_E9m_storage+8];
	add.f32 	%f34, %f67, %f33;
	ld.shared.f32 	%f35, [_ZZN6cuBERT19kernel_momentum_cubEPKfS1_iiPfS2_E9m_storage+12];
	add.f32 	%f36, %f34, %f35;
	ld.shared.f32 	%f37, [_ZZN6cuBERT19kernel_momentum_cubEPKfS1_iiPfS2_E9m_storage+16];
	add.f32 	%f67, %f36, %f37;
$L__BB2_9:
	setp.ne.s32 	%p6, %r22, 0;
	mov.b32 	%r38, 1;
	mov.b32 	%r51, 31;
	mov.b32 	%r52, -1;
	// begin inline asm
	{  .reg .f32 r0;  .reg .pred p;  shfl.sync.down.b32 r0|p, %f66, %r38, %r51, %r52;  @p add.f32 r0, r0, %f66;  mov.f32 %f38, r0;}
	// end inline asm
	mov.b32 	%r41, 2;
	// begin inline asm
	{  .reg .f32 r0;  .reg .pred p;  shfl.sync.down.b32 r0|p, %f38, %r41, %r51, %r52;  @p add.f32 r0, r0, %f38;  mov.f32 %f41, r0;}
	// end inline asm
	mov.b32 	%r44, 4;
	// begin inline asm
	{  .reg .f32 r0;  .reg .pred p;  shfl.sync.down.b32 r0|p, %f41, %r44, %r51, %r52;  @p add.f32 r0, r0, %f41;  mov.f32 %f44, r0;}
	// end inline asm
	mov.b32 	%r47, 8;
	// begin inline asm
	{  .reg .f32 r0;  .reg .pred p;  shfl.sync.down.b32 r0|p, %f44, %r47, %r51, %r52;  @p add.f32 r0, r0, %f44;  mov.f32 %f47, r0;}
	// end inline asm
	mov.b32 	%r50, 16;
	// begin inline asm
	{  .reg .f32 r0;  .reg .pred p;  shfl.sync.down.b32 r0|p, %f47, %r50, %r51, %r52;  @p add.f32 r0, r0, %f47;  mov.f32 %f50, r0;}
	// end inline asm
	@%p6 bra 	$L__BB2_11;
	st.shared.f32 	[%r5], %f50;
$L__BB2_11:
	setp.ne.s32 	%p7, %r2, 0;
	bar.sync 	0;
	@%p7 bra 	$L__BB2_13;
	ld.shared.f32 	%f53, [_ZZN6cuBERT19kernel_momentum_cubEPKfS1_iiPfS2_E9v_storage+8];
	add.f32 	%f54, %f50, %f53;
	ld.shared.f32 	%f55, [_ZZN6cuBERT19kernel_momentum_cubEPKfS1_iiPfS2_E9v_storage+12];
	add.f32 	%f56, %f54, %f55;
	ld.shared.f32 	%f57, [_ZZN6cuBERT19kernel_momentum_cubEPKfS1_iiPfS2_E9v_storage+16];
	add.f32 	%f58, %f56, %f57;
	mul.f32 	%f59, %f1, %f67;
	mul.wide.s32 	%rd10, %r53, 4;
	add.s64 	%rd11, %rd1, %rd10;
	st.global.f32 	[%rd11], %f59;
	mul.f32 	%f60, %f1, %f58;
	mul.f32 	%f61, %f59, %f59;
	sub.f32 	%f62, %f60, %f61;
	add.s64 	%rd12, %rd2, %rd10;
	st.global.f32 	[%rd12], %f62;
$L__BB2_13:
	bar.sync 	0;
	add.s32 	%r53, %r53, %r6;
	setp.lt.s32 	%p8, %r53, %r13;
	@%p8 bra 	$L__BB2_2;
$L__BB2_14:
	ret;

}
	// .globl	_ZN6cuBERT17kernel_batchnorm_EPKfPfiiS1_S1_S1_S1_
.visible .entry _ZN6cuBERT17kernel_batchnorm_EPKfPfiiS1_S1_S1_S1_(
	.param .u64 .ptr .align 1 _ZN6cuBERT17kernel_batchnorm_EPKfPfiiS1_S1_S1_S1__param_0,
	.param .u64 .ptr .align 1 _ZN6cuBERT17kernel_batchnorm_EPKfPfiiS1_S1_S1_S1__param_1,
	.param .u32 _ZN6cuBERT17kernel_batchnorm_EPKfPfiiS1_S1_S1_S1__param_2,
	.param .u32 _ZN6cuBERT17kernel_batchnorm_EPKfPfiiS1_S1_S1_S1__param_3,
	.param .u64 .ptr .align 1 _ZN6cuBERT17kernel_batchnorm_EPKfPfiiS1_S1_S1_S1__param_4,
	.param .u64 .ptr .align 1 _ZN6cuBERT17kernel_batchnorm_EPKfPfiiS1_S1_S1_S1__param_5,
	.param .u64 .ptr .align 1 _ZN6cuBERT17kernel_batchnorm_EPKfPfiiS1_S1_S1_S1__param_6,
	.param .u64 .ptr .align 1 _ZN6cuBERT17kernel_batchnorm_EPKfPfiiS1_S1_S1_S1__param_7
)
{
	.reg .pred 	%p<2>;
	.reg .b32 	%r<11>;
	.reg .b32 	%f<13>;
	.reg .b64 	%rd<18>;
	.reg .b64 	%fd<3>;

	ld.param.u64 	%rd1, [_ZN6cuBERT17kernel_batchnorm_EPKfPfiiS1_S1_S1_S1__param_0];
	ld.param.u64 	%rd2, [_ZN6cuBERT17kernel_batchnorm_EPKfPfiiS1_S1_S1_S1__param_1];
	ld.param.u32 	%r3, [_ZN6cuBERT17kernel_batchnorm_EPKfPfiiS1_S1_S1_S1__param_2];
	ld.param.u32 	%r2, [_ZN6cuBERT17kernel_batchnorm_EPKfPfiiS1_S1_S1_S1__param_3];
	ld.param.u64 	%rd3, [_ZN6cuBERT17kernel_batchnorm_EPKfPfiiS1_S1_S1_S1__param_4];
	ld.param.u64 	%rd4, [_ZN6cuBERT17kernel_batchnorm_EPKfPfiiS1_S1_S1_S1__param_5];
	ld.param.u64 	%rd5, [_ZN6cuBERT17kernel_batchnorm_EPKfPfiiS1_S1_S1_S1__param_6];
	ld.param.u64 	%rd6, [_ZN6cuBERT17kernel_batchnorm_EPKfPfiiS1_S1_S1_S1__param_7];
	mov.u32 	%r4, %ctaid.x;
	mov.u32 	%r5, %ntid.x;
	mov.u32 	%r6, %tid.x;
	mad.lo.s32 	%r1, %r4, %r5, %r6;
	mul.lo.s32 	%r7, %r2, %r3;
	setp.ge.s32 	%p1, %r1, %r7;
	@%p1 bra 	$L__BB3_2;
	cvta.to.global.u64 	%rd13, %rd2;
	div.s32 	%r8, %r1, %r2;
	mul.lo.s32 	%r9, %r8, %r2;
	sub.s32 	%r10, %r1, %r9;
	mul.wide.s32 	%rd14, %r8, 4;
	add.s64 	%rd7, %rd3, %rd14;
	// begin inline asm
	ld.global.nc.f32 %f1, [%rd7];
	// end inline asm
	add.s64 	%rd8, %rd4, %rd14;
	// begin inline asm
	ld.global.nc.f32 %f2, [%rd8];
	// end inline asm
	cvt.f64.f32 	%fd1, %f2;
	add.f64 	%fd2, %fd1, 0d3D719799812DEA11;
	cvt.rn.f32.f64 	%f7, %fd2;
	rsqrt.approx.f32 	%f8, %f7;
	mul.wide.s32 	%rd15, %r10, 4;
	add.s64 	%rd9, %rd5, %rd15;
	// begin inline asm
	ld.global.nc.f32 %f3, [%rd9];
	// end inline asm
	add.s64 	%rd10, %rd6, %rd15;
	// begin inline asm
	ld.global.nc.f32 %f4, [%rd10];
	// end inline asm
	mul.f32 	%f9, %f8, %f4;
	mul.wide.s32 	%rd16, %r1, 4;
	add.s64 	%rd11, %rd2, %rd16;
	// begin inline asm
	ld.global.nc.f32 %f5, [%rd11];
	// end inline asm
	add.s64 	%rd12, %rd1, %rd16;
	// begin inline asm
	ld.global.nc.f32 %f6, [%rd12];
	// end inline asm
	add.f32 	%f10, %f5, %f6;
	sub.f32 	%f11, %f10, %f1;
	fma.rn.f32 	%f12, %f9, %f11, %f3;
	add.s64 	%rd17, %rd13, %rd16;
	st.global.f32 	[%rd17], %f12;
$L__BB3_2:
	ret;

}


// ===== COMPILED SASS (sm_100) =====

	.target	sm_100

	.elftype	@"ET_EXEC"


//--------------------- .note.nv.tkinfo           --------------------------
	.section	.note.nv.tkinfo,"",@"SHT_NOTE"
	.sectionflags	@"SHF_NOTE_NV_TKINFO"
	.tkinfo
        /*0018*/ 	.word	0x00000002
        /*0030*/ 	.string	""
        /*0030*/ 	.string	"ptxas"
        /*0030*/ 	.string	"Cuda compilation tools, release 13.0, V13.0.88"
        /*0030*/ 	.string	"Build cuda_13.0.r13.0/compiler.36424714_0"
        /*0030*/ 	.string	"-arch sm_100 -m 64 "



//--------------------- .note.nv.cuinfo           --------------------------
	.section	.note.nv.cuinfo,"",@"SHT_NOTE"
	.sectionflags	@"SHF_NOTE_NV_CUINFO"
        /*0018*/ 	.short	0x0002
        /*001a*/ 	.short	0x0064
        /*001c*/ 	.short	0x0082
	.zero		2


//--------------------- .nv.info                  --------------------------
	.section	.nv.info,"",@"SHT_CUDA_INFO"
	.align	4


	//----- nvinfo : EIATTR_REGCOUNT
	.align		4
        /*0000*/ 	.byte	0x04, 0x2f
        /*0002*/ 	.short	(.L_41 - .L_40)
	.align		4
.L_40:
        /*0004*/ 	.word	index@(_ZN3cub18CUB_300001_SM_10006detail11EmptyKernelIvEEvv)
        /*0008*/ 	.word	0x00000004


	//----- nvinfo : EIATTR_FRAME_SIZE
	.align		4
.L_41:
        /*000c*/ 	.byte	0x04, 0x11
        /*000e*/ 	.short	(.L_43 - .L_42)
	.align		4
.L_42:
        /*0010*/ 	.word	index@(_ZN3cub18CUB_300001_SM_10006detail11EmptyKernelIvEEvv)
        /*0014*/ 	.word	0x00000000


	//----- nvinfo : EIATTR_REGCOUNT
	.align		4
.L_43:
        /*0018*/ 	.byte	0x04, 0x2f
        /*001a*/ 	.short	(.L_45 - .L_44)
	.align		4
.L_44:
        /*001c*/ 	.word	index@(_ZN6cuBERT18kernel_layer_norm_EPfiiPKfS2_)
        /*0020*/ 	.word	0x00000020


	//----- nvinfo : EIATTR_FRAME_SIZE
	.align		4
.L_45:
        /*0024*/ 	.byte	0x04, 0x11
        /*0026*/ 	.short	(.L_47 - .L_46)
	.align		4
.L_46:
        /*0028*/ 	.word	index@($__internal_1_$__cuda_sm3x_div_rn_noftz_f32_slowpath)
        /*002c*/ 	.word	0x00000000


	//----- nvinfo : EIATTR_FRAME_SIZE
	.align		4
.L_47:
        /*0030*/ 	.byte	0x04, 0x11
        /*0032*/ 	.short	(.L_49 - .L_48)
	.align		4
.L_48:
        /*0034*/ 	.word	index@(_ZN6cuBERT18kernel_layer_norm_EPfiiPKfS2_)
        /*0038*/ 	.word	0x00000000


	//----- nvinfo : EIATTR_REGCOUNT
	.align		4
.L_49:
        /*003c*/ 	.byte	0x04, 0x2f
        /*003e*/ 	.short	(.L_51 - .L_50)
	.align		4
.L_50:
        /*0040*/ 	.word	index@(_ZN6cuBERT19kernel_momentum_cubEPKfS1_iiPfS2_)
        /*0044*/ 	.word	0x00000014


	//----- nvinfo : EIATTR_FRAME_SIZE
	.align		4
.L_51:
        /*0048*/ 	.byte	0x04, 0x11
        /*004a*/ 	.short	(.L_53 - .L_52)
	.align		4
.L_52:
        /*004c*/ 	.word	index@($__internal_0_$__cuda_sm20_rcp_rn_f32_slowpath)
        /*0050*/ 	.word	0x00000000


	//----- nvinfo : EIATTR_FRAME_SIZE
	.align		4
.L_53:
        /*0054*/ 	.byte	0x04, 0x11
        /*0056*/ 	.short	(.L_55 - .L_54)
	.align		4
.L_54:
        /*0058*/ 	.word	index@(_ZN6cuBERT19kernel_momentum_cubEPKfS1_iiPfS2_)
        /*005c*/ 	.word	0x00000000


	//----- nvinfo : EIATTR_REGCOUNT
	.align		4
.L_55:
        /*0060*/ 	.byte	0x04, 0x2f
        /*0062*/ 	.short	(.L_57 - .L_56)
	.align		4
.L_56:
        /*0064*/ 	.word	index@(_ZN6cuBERT17kernel_batchnorm_EPKfPfiiS1_S1_S1_S1_)
        /*0068*/ 	.word	0x00000014


	//----- nvinfo : EIATTR_FRAME_SIZE
	.align		4
.L_57:
        /*006c*/ 	.byte	0x04, 0x11
        /*006e*/ 	.short	(.L_59 - .L_58)
	.align		4
.L_58:
        /*0070*/ 	.word	index@(_ZN6cuBERT17kernel_batchnorm_EPKfPfiiS1_S1_S1_S1_)
        /*0074*/ 	.word	0x00000000


	//----- nvinfo : EIATTR_MIN_STACK_SIZE
	.align		4
.L_59:
        /*0078*/ 	.byte	0x04, 0x12
        /*007a*/ 	.short	(.L_61 - .L_60)
	.align		4
.L_60:
        /*007c*/ 	.word	index@(_ZN6cuBERT17kernel_batchnorm_EPKfPfiiS1_S1_S1_S1_)
        /*0080*/ 	.word	0x00000000


	//----- nvinfo : EIATTR_MIN_STACK_SIZE
	.align		4
.L_61:
        /*0084*/ 	.byte	0x04, 0x12
        /*0086*/ 	.short	(.L_63 - .L_62)
	.align		4
.L_62:
        /*0088*/ 	.word	index@(_ZN6cuBERT19kernel_momentum_cubEPKfS1_iiPfS2_)
        /*008c*/ 	.word	0x00000000


	//----- nvinfo : EIATTR_MIN_STACK_SIZE
	.align		4
.L_63:
        /*0090*/ 	.byte	0x04, 0x12
        /*0092*/ 	.short	(.L_65 - .L_64)
	.align		4
.L_64:
        /*0094*/ 	.word	index@(_ZN6cuBERT18kernel_layer_norm_EPfiiPKfS2_)
        /*0098*/ 	.word	0x00000000


	//----- nvinfo : EIATTR_MIN_STACK_SIZE
	.align		4
.L_65:
        /*009c*/ 	.byte	0x04, 0x12
        /*009e*/ 	.short	(.L_67 - .L_66)
	.align		4
.L_66:
        /*00a0*/ 	.word	index@(_ZN3cub18CUB_300001_SM_10006detail11EmptyKernelIvEEvv)
        /*00a4*/ 	.word	0x00000000
.L_67:


//--------------------- .nv.compat                --------------------------
	.section	.nv.compat,"",@"SHT_CUDA_COMPAT_INFO"
	.align	4
        /*0000*/ 	.byte	0x02, 0x09, 0x00, 0x00, 0x02, 0x02, 0x01, 0x00, 0x02, 0x05, 0x05, 0x00, 0x03, 0x07, 0x01, 0x01
        /*0010*/ 	.byte	0x02, 0x03, 0x00, 0x00, 0x02, 0x06, 0x01, 0x00, 0x04, 0x0b, 0x08, 0x00, 0x01, 0x00, 0x00, 0x00
        /*0020*/ 	.byte	0x00, 0x00, 0x00, 0x00


//--------------------- .nv.info._ZN6cuBERT17kernel_batchnorm_EPKfPfiiS1_S1_S1_S1_ --------------------------
	.section	.nv.info._ZN6cuBERT17kernel_batchnorm_EPKfPfiiS1_S1_S1_S1_,"",@"SHT_CUDA_INFO"
	.sectionflags	@""
	.align	4


	//----- nvinfo : EIATTR_CUDA_API_VERSION
	.align		4
        /*0000*/ 	.byte	0x04, 0x37
        /*0002*/ 	.short	(.L_69 - .L_68)
.L_68:
        /*0004*/ 	.word	0x00000082


	//----- nvinfo : EIATTR_KPARAM_INFO
	.align		4
.L_69:
        /*0008*/ 	.byte	0x04, 0x17
        /*000a*/ 	.short	(.L_71 - .L_70)
.L_70:
        /*000c*/ 	.word	0x00000000
        /*0010*/ 	.short	0x0007
        /*0012*/ 	.short	0x0030
        /*0014*/ 	.byte	0x00, 0xf5, 0x21, 0x00


	//----- nvinfo : EIATTR_KPARAM_INFO
	.align		4
.L_71:
        /*0018*/ 	.byte	0x04, 0x17
        /*001a*/ 	.short	(.L_73 - .L_72)
.L_72:
        /*001c*/ 	.word	0x00000000
        /*0020*/ 	.short	0x0006
        /*0022*/ 	.short	0x0028
        /*0024*/ 	.byte	0x00, 0xf5, 0x21, 0x00


	//----- nvinfo : EIATTR_KPARAM_INFO
	.align		4
.L_73:
        /*0028*/ 	.byte	0x04, 0x17
        /*002a*/ 	.short	(.L_75 - .L_74)
.L_74:
        /*002c*/ 	.word	0x00000000
        /*0030*/ 	.short	0x0005
        /*0032*/ 	.short	0x0020
        /*0034*/ 	.byte	0x00, 0xf5, 0x21, 0x00


	//----- nvinfo : EIATTR_KPARAM_INFO
	.align		4
.L_75:
        /*0038*/ 	.byte	0x04, 0x17
        /*003a*/ 	.short	(.L_77 - .L_76)
.L_76:
        /*003c*/ 	.word	0x00000000
        /*0040*/ 	.short	0x0004
        /*0042*/ 	.short	0x0018
        /*0044*/ 	.byte	0x00, 0xf5, 0x21, 0x00


	//----- nvinfo : EIATTR_KPARAM_INFO
	.align		4
.L_77:
        /*0048*/ 	.byte	0x04, 0x17
        /*004a*/ 	.short	(.L_79 - .L_78)
.L_78:
        /*004c*/ 	.word	0x00000000
        /*0050*/ 	.short	0x0003
        /*0052*/ 	.short	0x0014
        /*0054*/ 	.byte	0x00, 0xf0, 0x11, 0x00


	//----- nvinfo : EIATTR_KPARAM_INFO
	.align		4
.L_79:
        /*0058*/ 	.byte	0x04, 0x17
        /*005a*/ 	.short	(.L_81 - .L_80)
.L_80:
        /*005c*/ 	.word	0x00000000
        /*0060*/ 	.short	0x0002
        /*0062*/ 	.short	0x0010
        /*0064*/ 	.byte	0x00, 0xf0, 0x11, 0x00


	//----- nvinfo : EIATTR_KPARAM_INFO
	.align		4
.L_81:
        /*0068*/ 	.byte	0x04, 0x17
        /*006a*/ 	.short	(.L_83 - .L_82)
.L_82:
        /*006c*/ 	.word	0x00000000
        /*0070*/ 	.short	0x0001
        /*0072*/ 	.short	0x0008
        /*0074*/ 	.byte	0x00, 0xf5, 0x21, 0x00


	//----- nvinfo : EIATTR_KPARAM_INFO
	.align		4
.L_83:
        /*0078*/ 	.byte	0x04, 0x17
        /*007a*/ 	.short	(.L_85 - .L_84)
.L_84:
        /*007c*/ 	.word	0x00000000
        /*0080*/ 	.short	0x0000
        /*0082*/ 	.short	0x0000
        /*0084*/ 	.byte	0x00, 0xf5, 0x21, 0x00


	//----- nvinfo : EIATTR_SPARSE_MMA_MASK
	.align		4
.L_85:
        /*0088*/ 	.byte	0x03, 0x50
        /*008a*/ 	.short	0x0000


	//----- nvinfo : EIATTR_MAXREG_COUNT
	.align		4
        /*008c*/ 	.byte	0x03, 0x1b
        /*008e*/ 	.short	0x00ff


	//----- nvinfo : EIATTR_MERCURY_ISA_VERSION
	.align		4
        /*0090*/ 	.byte	0x03, 0x5f
        /*0092*/ 	.short	0x0101


	//----- nvinfo : EIATTR_VRC_CTA_INIT_COUNT
	.align		4
        /*0094*/ 	.byte	0x02, 0x4a
	.zero		1
	.zero		1


	//----- nvinfo : EIATTR_EXIT_INSTR_OFFSETS
	.align		4
        /*0098*/ 	.byte	0x04, 0x1c
        /*009a*/ 	.short	(.L_87 - .L_86)


	//   ....[0]....
.L_86:
        /*009c*/ 	.word	0x00000080


	//   ....[1]....
        /*00a0*/ 	.word	0x00000440


	//----- nvinfo : EIATTR_CBANK_PARAM_SIZE
	.align		4
.L_87:
        /*00a4*/ 	.byte	0x03, 0x19
        /*00a6*/ 	.short	0x0038


	//----- nvinfo : EIATTR_PARAM_CBANK
	.align		4
        /*00a8*/ 	.byte	0x04, 0x0a
        /*00aa*/ 	.short	(.L_89 - .L_88)
	.align		4
.L_88:
        /*00ac*/ 	.word	index@(.nv.constant0._ZN6cuBERT17kernel_batchnorm_EPKfPfiiS1_S1_S1_S1_)
        /*00b0*/ 	.short	0x0380
        /*00b2*/ 	.short	0x0038


	//----- nvinfo : EIATTR_SW_WAR
	.align		4
.L_89:
        /*00b4*/ 	.byte	0x04, 0x36
        /*00b6*/ 	.short	(.L_91 - .L_90)
.L_90:
        /*00b8*/ 	.word	0x00000008
.L_91:


//--------------------- .nv.info._ZN6cuBERT19kernel_momentum_cubEPKfS1_iiPfS2_ --------------------------
	.section	.nv.info._ZN6cuBERT19kernel_momentum_cubEPKfS1_iiPfS2_,"",@"SHT_CUDA_INFO"
	.sectionflags	@""
	.align	4


	//----- nvinfo : EIATTR_CUDA_API_VERSION
	.align		4
        /*0000*/ 	.byte	0x04, 0x37
        /*0002*/ 	.short	(.L_93 - .L_92)
.L_92:
        /*0004*/ 	.word	0x00000082


	//----- nvinfo : EIATTR_KPARAM_INFO
	.align		4
.L_93:
        /*0008*/ 	.byte	0x04, 0x17
        /*000a*/ 	.short	(.L_95 - .L_94)
.L_94:
        /*000c*/ 	.word	0x00000000
        /*0010*/ 	.short	0x0005
        /*0012*/ 	.short	0x0020
        /*0014*/ 	.byte	0x00, 0xf5, 0x21, 0x00


	//----- nvinfo : EIATTR_KPARAM_INFO
	.align		4
.L_95:
        /*0018*/ 	.byte	0x04, 0x17
        /*001a*/ 	.short	(.L_97 - .L_96)
.L_96:
        /*001c*/ 	.word	0x00000000
        /*0020*/ 	.short	0x0004
        /*0022*/ 	.short	0x0018
        /*0024*/ 	.byte	0x00, 0xf5, 0x21, 0x00


	//----- nvinfo : EIATTR_KPARAM_INFO
	.align		4
.L_97:
        /*0028*/ 	.byte	0x04, 0x17
        /*002a*/ 	.short	(.L_99 - .L_98)
.L_98:
        /*002c*/ 	.word	0x00000000
        /*0030*/ 	.short	0x0003
        /*0032*/ 	.short	0x0014
        /*0034*/ 	.byte	0x00, 0xf0, 0x11, 0x00


	//----- nvinfo : EIATTR_KPARAM_INFO
	.align		4
.L_99:
        /*0038*/ 	.byte	0x04, 0x17
        /*003a*/ 	.short	(.L_101 - .L_100)
.L_100:
        /*003c*/ 	.word	0x00000000
        /*0040*/ 	.short	0x0002
        /*0042*/ 	.short	0x0010
        /*0044*/ 	.byte	0x00, 0xf0, 0x11, 0x00


	//----- nvinfo : EIATTR_KPARAM_INFO
	.align		4
.L_101:
        /*0048*/ 	.byte	0x04, 0x17
        /*004a*/ 	.short	(.L_103 - .L_102)
.L_102:
        /*004c*/ 	.word	0x00000000
        /*0050*/ 	.short	0x0001
        /*0052*/ 	.short	0x0008
        /*0054*/ 	.byte	0x00, 0xf5, 0x21, 0x00


	//----- nvinfo : EIATTR_KPARAM_INFO
	.align		4
.L_103:
        /*0058*/ 	.byte	0x04, 0x17
        /*005a*/ 	.short	(.L_105 - .L_104)
.L_104:
        /*005c*/ 	.word	0x00000000
        /*0060*/ 	.short	0x0000
        /*0062*/ 	.short	0x0000
        /*0064*/ 	.byte	0x00, 0xf5, 0x21, 0x00


	//----- nvinfo : EIATTR_SPARSE_MMA_MASK
	.align		4
.L_105:
        /*0068*/ 	.byte	0x03, 0x50
        /*006a*/ 	.short	0x0000


	//----- nvinfo : EIATTR_MAXREG_COUNT
	.align		4
        /*006c*/ 	.byte	0x03, 0x1b
        /*006e*/ 	.short	0x00ff


	//----- nvinfo : EIATTR_NUM_BARRIERS
	.align		4
        /*0070*/ 	.byte	0x02, 0x4c
        /*0072*/ 	.byte	0x01
	.zero		1


	//----- nvinfo : EIATTR_MERCURY_ISA_VERSION
	.align		4
        /*0074*/ 	.byte	0x03, 0x5f
        /*0076*/ 	.short	0x0101


	//----- nvinfo : EIATTR_UNUSED_LOAD_BYTE_OFFSET
	.align		4
        /*0078*/ 	.byte	0x04, 0x44
        /*007a*/ 	.short	(.L_107 - .L_106)


	//   ....[0]....
.L_106:
        /*007c*/ 	.word	0x00000600
        /*0080*/ 	.word	0x00000fff


	//----- nvinfo : EIATTR_COOP_GROUP_MASK_REGIDS
	.align		4
.L_107:
        /*0084*/ 	.byte	0x04, 0x29
        /*0086*/ 	.short	(.L_109 - .L_108)


	//   ....[0]....
.L_108:
        /*0088*/ 	.word	0xffffffff


	//   ....[1]....
        /*008c*/ 	.word	0xffffffff


	//   ....[2]....
        /*0090*/ 	.word	0xffffffff


	//   ....[3]....
        /*0094*/ 	.word	0xffffffff


	//   ....[4]....
        /*0098*/ 	.word	0xffffffff


	//   ....[5]....
        /*009c*/ 	.word	0xffffffff


	//   ....[6]....
        /*00a0*/ 	.word	0xffffffff


	//   ....[7]....
        /*00a4*/ 	.word	0xffffffff


	//   ....[8]....
        /*00a8*/ 	.word	0xffffffff


	//   ....[9]....
        /*00ac*/ 	.word	0xffffffff


	//----- nvinfo : EIATTR_COOP_GROUP_INSTR_OFFSETS
	.align		4
.L_109:
        /*00b0*/ 	.byte	0x04, 0x28
        /*00b2*/ 	.short	(.L_111 - .L_110)


	//   ....[0]....
.L_110:
        /*00b4*/ 	.word	0x00000340


	//   ....[1]....
        /*00b8*/ 	.word	0x00000360


	//   ....[2]....
        /*00bc*/ 	.word	0x00000390


	//   ....[3]....
        /*00c0*/ 	.word	0x000003a0


	//   ....[4]....
        /*00c4*/ 	.word	0x000003e0


	//   ....[5]....
        /*00c8*/ 	.word	0x000003f0


	//   ....[6]....
        /*00cc*/ 	.word	0x00000430


	//   ....[7]....
        /*00d0*/ 	.word	0x00000440


	//   ....[8]....
        /*00d4*/ 	.word	0x000004a0


	//   ....[9]....
        /*00d8*/ 	.word	0x000004d0


	//----- nvinfo : EIATTR_VRC_CTA_INIT_COUNT
	.align		4
.L_111:
        /*00dc*/ 	.byte	0x02, 0x4a
	.zero		1
	.zero		1


	//----- nvinfo : EIATTR_EXIT_INSTR_OFFSETS
	.align		4
        /*00e0*/ 	.byte	0x04, 0x1c
        /*00e2*/ 	.short	(.L_113 - .L_112)


	//   ....[0]....
.L_112:
        /*00e4*/ 	.word	0x00000040


	//   ....[1]....
        /*00e8*/ 	.word	0x000006f0


	//----- nvinfo : EIATTR_CRS_STACK_SIZE
	.align		4
.L_113:
        /*00ec*/ 	.byte	0x04, 0x1e
        /*00ee*/ 	.short	(.L_115 - .L_114)
.L_114:
        /*00f0*/ 	.word	0x00000000


	//----- nvinfo : EIATTR_CBANK_PARAM_SIZE
	.align		4
.L_115:
        /*00f4*/ 	.byte	0x03, 0x19
        /*00f6*/ 	.short	0x0028


	//----- nvinfo : EIATTR_PARAM_CBANK
	.align		4
        /*00f8*/ 	.byte	0x04, 0x0a
        /*00fa*/ 	.short	(.L_117 - .L_116)
	.align		4
.L_116:
        /*00fc*/ 	.word	index@(.nv.constant0._ZN6cuBERT19kernel_momentum_cubEPKfS1_iiPfS2_)
        /*0100*/ 	.short	0x0380
        /*0102*/ 	.short	0x0028


	//----- nvinfo : EIATTR_SW_WAR
	.align		4
.L_117:
        /*0104*/ 	.byte	0x04, 0x36
        /*0106*/ 	.short	(.L_119 - .L_118)
.L_118:
        /*0108*/ 	.word	0x00000008
.L_119:


//--------------------- .nv.info._ZN6cuBERT18kernel_layer_norm_EPfiiPKfS2_ --------------------------
	.section	.nv.info._ZN6cuBERT18kernel_layer_norm_EPfiiPKfS2_,"",@"SHT_CUDA_INFO"
	.sectionflags	@""
	.align	4


	//----- nvinfo : EIATTR_CUDA_API_VERSION
	.align		4
        /*0000*/ 	.byte	0x04, 0x37
        /*0002*/ 	.short	(.L_121 - .L_120)
.L_120:
        /*0004*/ 	.word	0x00000082


	//----- nvinfo : EIATTR_KPARAM_INFO
	.align		4
.L_121:
        /*0008*/ 	.byte	0x04, 0x17
        /*000a*/ 	.short	(.L_123 - .L_122)
.L_122:
        /*000c*/ 	.word	0x00000000
        /*0010*/ 	.short	0x0004
        /*0012*/ 	.short	0x0018
        /*0014*/ 	.byte	0x00, 0xf5, 0x21, 0x00


	//----- nvinfo : EIATTR_KPARAM_INFO
	.align		4
.L_123:
        /*0018*/ 	.byte	0x04, 0x17
        /*001a*/ 	.short	(.L_125 - .L_124)
.L_124:
        /*001c*/ 	.word	0x00000000
        /*0020*/ 	.short	0x0003
        /*0022*/ 	.short	0x0010
        /*0024*/ 	.byte	0x00, 0xf5, 0x21, 0x00


	//----- nvinfo : EIATTR_KPARAM_INFO
	.align		4
.L_125:
        /*0028*/ 	.byte	0x04, 0x17
        /*002a*/ 	.short	(.L_127 - .L_126)
.L_126:
        /*002c*/ 	.word	0x00000000
        /*0030*/ 	.short	0x0002
        /*0032*/ 	.short	0x000c
        /*0034*/ 	.byte	0x00, 0xf0, 0x11, 0x00


	//----- nvinfo : EIATTR_KPARAM_INFO
	.align		4
.L_127:
        /*0038*/ 	.byte	0x04, 0x17
        /*003a*/ 	.short	(.L_129 - .L_128)
.L_128:
        /*003c*/ 	.word	0x00000000
        /*0040*/ 	.short	0x0001
        /*0042*/ 	.short	0x0008
        /*0044*/ 	.byte	0x00, 0xf0, 0x11, 0x00


	//----- nvinfo : EIATTR_KPARAM_INFO
	.align		4
.L_129:
        /*0048*/ 	.byte	0x04, 0x17
        /*004a*/ 	.short	(.L_131 - .L_130)
.L_130:
        /*004c*/ 	.word	0x00000000
        /*0050*/ 	.short	0x0000
        /*0052*/ 	.short	0x0000
        /*0054*/ 	.byte	0x00, 0xf5, 0x21, 0x00


	//----- nvinfo : EIATTR_SPARSE_MMA_MASK
	.align		4
.L_131:
        /*0058*/ 	.byte	0x03, 0x50
        /*005a*/ 	.short	0x0000


	//----- nvinfo : EIATTR_MAXREG_COUNT
	.align		4
        /*005c*/ 	.byte	0x03, 0x1b
        /*005e*/ 	.short	0x00ff


	//----- nvinfo : EIATTR_MERCURY_ISA_VERSION
	.align		4
        /*0060*/ 	.byte	0x03, 0x5f
        /*0062*/ 	.short	0x0101


	//----- nvinfo : EIATTR_VRC_CTA_INIT_COUNT
	.align		4
        /*0064*/ 	.byte	0x02, 0x4a
	.zero		1
	.zero		1


	//----- nvinfo : EIATTR_EXIT_INSTR_OFFSETS
	.align		4
        /*0068*/ 	.byte	0x04, 0x1c
        /*006a*/ 	.short	(.L_133 - .L_132)


	//   ....[0]....
.L_132:
        /*006c*/ 	.word	0x00000070


	//   ....[1]....
        /*0070*/ 	.word	0x000005c0


	//   ....[2]....
        /*0074*/ 	.word	0x00000a40


	//   ....[3]....
        /*0078*/ 	.word	0x00000c40


	//   ....[4]....
        /*007c*/ 	.word	0x00000d30


	//----- nvinfo : EIATTR_CRS_STACK_SIZE
	.align		4
.L_133:
        /*0080*/ 	.byte	0x04, 0x1e
        /*0082*/ 	.short	(.L_135 - .L_134)
.L_134:
        /*0084*/ 	.word	0x00000000


	//----- nvinfo : EIATTR_CBANK_PARAM_SIZE
	.align		4
.L_135:
        /*0088*/ 	.byte	0x03, 0x19
        /*008a*/ 	.short	0x0020


	//----- nvinfo : EIATTR_PARAM_CBANK
	.align		4
        /*008c*/ 	.byte	0x04, 0x0a
        /*008e*/ 	.short	(.L_137 - .L_136)
	.align		4
.L_136:
        /*0090*/ 	.word	index@(.nv.constant0._ZN6cuBERT18kernel_layer_norm_EPfiiPKfS2_)
        /*0094*/ 	.short	0x0380
        /*0096*/ 	.short	0x0020


	//----- nvinfo : EIATTR_SW_WAR
	.align		4
.L_137:
        /*0098*/ 	.byte	0x04, 0x36
        /*009a*/ 	.short	(.L_139 - .L_138)
.L_138:
        /*009c*/ 	.word	0x00000008
.L_139:


//--------------------- .nv.info._ZN3cub18CUB_300001_SM_10006detail11EmptyKernelIvEEvv --------------------------
	.section	.nv.info._ZN3cub18CUB_300001_SM_10006detail11EmptyKernelIvEEvv,"",@"SHT_CUDA_INFO"
	.sectionflags	@""
	.align	4


	//----- nvinfo : EIATTR_CUDA_API_VERSION
	.align		4
        /*0000*/ 	.byte	0x04, 0x37
        /*0002*/ 	.short	(.L_141 - .L_140)
.L_140:
        /*0004*/ 	.word	0x00000082


	//----- nvinfo : EIATTR_SPARSE_MMA_MASK
	.align		4
.L_141:
        /*0008*/ 	.byte	0x03, 0x50
        /*000a*/ 	.short	0x0000


	//----- nvinfo : EIATTR_MAXREG_COUNT
	.align		4
        /*000c*/ 	.byte	0x03, 0x1b
        /*000e*/ 	.short	0x00ff


	//----- nvinfo : EIATTR_MERCURY_ISA_VERSION
	.align		4
        /*0010*/ 	.byte	0x03, 0x5f
        /*0012*/ 	.short	0x0101


	//----- nvinfo : EIATTR_VRC_CTA_INIT_COUNT
	.align		4
        /*0014*/ 	.byte	0x02, 0x4a
	.zero		1
	.zero		1


	//----- nvinfo : EIATTR_EXIT_INSTR_OFFSETS
	.align		4
        /*0018*/ 	.byte	0x04, 0x1c
        /*001a*/ 	.short	(.L_143 - .L_142)


	//   ....[0]....
.L_142:
        /*001c*/ 	.word	0x00000010


	//----- nvinfo : EIATTR_SW_WAR
	.align		4
.L_143:
        /*0020*/ 	.byte	0x04, 0x36
        /*0022*/ 	.short	(.L_145 - .L_144)
.L_144:
        /*0024*/ 	.word	0x00000008
.L_145:


//--------------------- .nv.callgraph             --------------------------
	.section	.nv.callgraph,"",@"SHT_CUDA_CALLGRAPH"
	.align	4
	.sectionentsize	8
	.align		4
        /*0000*/ 	.word	0x00000000
	.align		4
        /*0004*/ 	.word	0xffffffff
	.align		4
        /*0008*/ 	.word	0x00000000
	.align		4
        /*000c*/ 	.word	0xfffffffe
	.align		4
        /*0010*/ 	.word	0x00000000
	.align		4
        /*0014*/ 	.word	0xfffffffd
	.align		4
        /*0018*/ 	.word	0x00000000
	.align		4
        /*001c*/ 	.word	0xfffffffc


//--------------------- .nv.constant4             --------------------------
	.section	.nv.constant4,"a",@progbits
	.align	8
	.align		8
.nv.constant4:
        /*0000*/ 	.dword	_ZN34_INTERNAL_e41af152_4_k_cu_ceebfd664cuda3std3__45__cpo5beginE
	.align		8
        /*0008*/ 	.dword	_ZN34_INTERNAL_e41af152_4_k_cu_ceebfd664cuda3std3__45__cpo3endE
	.align		8
        /*0010*/ 	.dword	_ZN34_INTERNAL_e41af152_4_k_cu_ceebfd664cuda3std3__45__cpo6cbeginE
	.align		8
        /*0018*/ 	.dword	_ZN34_INTERNAL_e41af152_4_k_cu_ceebfd664cuda3std3__45__cpo4cendE
	.align		8
        /*0020*/ 	.dword	_ZN34_INTERNAL_e41af152_4_k_cu_ceebfd664cuda3std3__45__cpo6rbeginE
	.align		8
        /*0028*/ 	.dword	_ZN34_INTERNAL_e41af152_4_k_cu_ceebfd664cuda3std3__45__cpo4rendE
	.align		8
        /*0030*/ 	.dword	_ZN34_INTERNAL_e41af152_4_k_cu_ceebfd664cuda3std3__45__cpo7crbeginE
	.align		8
        /*0038*/ 	.dword	_ZN34_INTERNAL_e41af152_4_k_cu_ceebfd664cuda3std3__45__cpo5crendE
	.align		8
        /*0040*/ 	.dword	_ZN34_INTERNAL_e41af152_4_k_cu_ceebfd664cuda3std3__436_GLOBAL__N__e41af152_4_k_cu_ceebfd666ignoreE
	.align		8
        /*0048*/ 	.dword	_ZN34_INTERNAL_e41af152_4_k_cu_ceebfd664cuda3std3__419piecewise_constructE
	.align		8
        /*0050*/ 	.dword	_ZN34_INTERNAL_e41af152_4_k_cu_ceebfd664cuda3std3__48in_placeE
	.align		8
        /*0058*/ 	.dword	_ZN34_INTERNAL_e41af152_4_k_cu_ceebfd664cuda3std3__420unreachable_sentinelE
	.align		8
        /*0060*/ 	.dword	_ZN34_INTERNAL_e41af152_4_k_cu_ceebfd664cuda3std3__47nulloptE
	.align		8
        /*0068*/ 	.dword	_ZN34_INTERNAL_e41af152_4_k_cu_ceebfd664cuda3std3__48unexpectE
	.align		8
        /*0070*/ 	.dword	_ZN34_INTERNAL_e41af152_4_k_cu_ceebfd664cuda3std6ranges3__45__cpo4swapE
	.align		8
        /*0078*/ 	.dword	_ZN34_INTERNAL_e41af152_4_k_cu_ceebfd664cuda3std6ranges3__45__cpo9iter_moveE
	.align		8
        /*0080*/ 	.dword	_ZN34_INTERNAL_e41af152_4_k_cu_ceebfd664cuda3std6ranges3__45__cpo5beginE
	.align		8
        /*0088*/ 	.dword	_ZN34_INTERNAL_e41af152_4_k_cu_ceebfd664cuda3std6ranges3__45__cpo3endE
	.align		8
        /*0090*/ 	.dword	_ZN34_INTERNAL_e41af152_4_k_cu_ceebfd664cuda3std6ranges3__45__cpo6cbeginE
	.align		8
        /*0098*/ 	.dword	_ZN34_INTERNAL_e41af152_4_k_cu_ceebfd664cuda3std6ranges3__45__cpo4cendE
	.align		8
        /*00a0*/ 	.dword	_ZN34_INTERNAL_e41af152_4_k_cu_ceebfd664cuda3std6ranges3__45__cpo7advanceE
	.align		8
        /*00a8*/ 	.dword	_ZN34_INTERNAL_e41af152_4_k_cu_ceebfd664cuda3std6ranges3__45__cpo9iter_swapE
	.align		8
        /*00b0*/ 	.dword	_ZN34_INTERNAL_e41af152_4_k_cu_ceebfd664cuda3std6ranges3__45__cpo4nextE
	.align		8
        /*00b8*/ 	.dword	_ZN34_INTERNAL_e41af152_4_k_cu_ceebfd664cuda3std6ranges3__45__cpo4prevE
	.align		8
        /*00c0*/ 	.dword	_ZN34_INTERNAL_e41af152_4_k_cu_ceebfd664cuda3std6ranges3__45__cpo4dataE
	.align		8
        /*00c8*/ 	.dword	_ZN34_INTERNAL_e41af152_4_k_cu_ceebfd664cuda3std6ranges3__45__cpo5cdataE
	.align		8
        /*00d0*/ 	.dword	_ZN34_INTERNAL_e41af152_4_k_cu_ceebfd664cuda3std6ranges3__45__cpo4sizeE
	.align		8
        /*00d8*/ 	.dword	_ZN34_INTERNAL_e41af152_4_k_cu_ceebfd664cuda3std6ranges3__45__cpo5ssizeE
	.align		8
        /*00e0*/ 	.dword	_ZN34_INTERNAL_e41af152_4_k_cu_ceebfd664cuda3std6ranges3__45__cpo8distanceE
	.align		8
        /*00e8*/ 	.dword	_ZN34_INTERNAL_e41af152_4_k_cu_ceebfd666thrust24THRUST_300001_SM_1000_NS6system6detail10sequential3seqE
	.align		8
        /*00f0*/ 	.dword	_ZN34_INTERNAL_e41af152_4_k_cu_ceebfd666thrust24THRUST_300001_SM_1000_NS12placeholders2_1E
	.align		8
        /*00f8*/ 	.dword	_ZN34_INTERNAL_e41af152_4_k_cu_ceebfd666thrust24THRUST_300001_SM_1000_NS12placeholders2_2E
	.align		8
        /*0100*/ 	.dword	_ZN34_INTERNAL_e41af152_4_k_cu_ceebfd666thrust24THRUST_300001_SM_1000_NS12placeholders2_3E
	.align		8
        /*0108*/ 	.dword	_ZN34_INTERNAL_e41af152_4_k_cu_ceebfd666thrust24THRUST_300001_SM_1000_NS12placeholders2_4E
	.align		8
        /*0110*/ 	.dword	_ZN34_INTERNAL_e41af152_4_k_cu_ceebfd666thrust24THRUST_300001_SM_1000_NS12placeholders2_5E
	.align		8
        /*0118*/ 	.dword	_ZN34_INTERNAL_e41af152_4_k_cu_ceebfd666thrust24THRUST_300001_SM_1000_NS12placeholders2_6E
	.align		8
        /*0120*/ 	.dword	_ZN34_INTERNAL_e41af152_4_k_cu_ceebfd666thrust24THRUST_300001_SM_1000_NS12placeholders2_7E
	.align		8
        /*0128*/ 	.dword	_ZN34_INTERNAL_e41af152_4_k_cu_ceebfd666thrust24THRUST_300001_SM_1000_NS12placeholders2_8E
	.align		8
        /*0130*/ 	.dword	_ZN34_INTERNAL_e41af152_4_k_cu_ceebfd666thrust24THRUST_300001_SM_1000_NS12placeholders2_9E
	.align		8
        /*0138*/ 	.dword	_ZN34_INTERNAL_e41af152_4_k_cu_ceebfd666thrust24THRUST_300001_SM_1000_NS12placeholders3_10E


//--------------------- .text._ZN6cuBERT17kernel_batchnorm_EPKfPfiiS1_S1_S1_S1_ --------------------------
	.section	.text._ZN6cuBERT17kernel_batchnorm_EPKfPfiiS1_S1_S1_S1_,"ax",@progbits
	.align	128
        .global         _ZN6cuBERT17kernel_batchnorm_EPKfPfiiS1_S1_S1_S1_
        .type           _ZN6cuBERT17kernel_batchnorm_EPKfPfiiS1_S1_S1_S1_,@function
        .size           _ZN6cuBERT17kernel_batchnorm_EPKfPfiiS1_S1_S1_S1_,(.L_x_41 - _ZN6cuBERT17kernel_batchnorm_EPKfPfiiS1_S1_S1_S1_)
        .other          _ZN6cuBERT17kernel_batchnorm_EPKfPfiiS1_S1_S1_S1_,@"STO_CUDA_ENTRY STV_DEFAULT"
_ZN6cuBERT17kernel_batchnorm_EPKfPfiiS1_S1_S1_S1_:
.text._ZN6cuBERT17kernel_batchnorm_EPKfPfiiS1_S1_S1_S1_:
[----:B------:R-:W-:Y:S01]  /*0000*/  LDC R1, c[0x0][0x37c] ;  /* 0x0000df00ff017b82 */ /* 0x000fe20000000800 */
[----:B------:R-:W0:Y:S07]  /*0010*/  S2R R5, SR_TID.X ;  /* 0x0000000000057919 */ /* 0x000e2e0000002100 */
[----:B------:R-:W0:Y:S08]  /*0020*/  S2UR UR4, SR_CTAID.X ;  /* 0x00000000000479c3 */ /* 0x000e300000002500 */
[----:B------:R-:W0:Y:S08]  /*0030*/  LDC R0, c[0x0][0x360] ;  /* 0x0000d800ff007b82 */ /* 0x000e300000000800 */
[----:B------:R-:W1:Y:S01]  /*0040*/  LDC.64 R2, c[0x0][0x390] ;  /* 0x0000e400ff027b82 */ /* 0x000e620000000a00 */
[----:B0-----:R-:W-:-:S02]  /*0050*/  IMAD R0, R0, UR4, R5 ;  /* 0x0000000400007c24 */ /* 0x001fc4000f8e0205 */
[----:B-1----:R-:W-:-:S05]  /*0060*/  IMAD R5, R3, R2, RZ ;  /* 0x0000000203057224 */ /* 0x002fca00078e02ff */
[----:B------:R-:W-:-:S13]  /*0070*/  ISETP.GE.AND P0, PT, R0, R5, PT ;  /* 0x000000050000720c */ /* 0x000fda0003f06270 */
[----:B------:R-:W-:Y:S05]  /*0080*/  @P0 EXIT ;  /* 0x000000000000094d */ /* 0x000fea0003800000 */
[----:B------:R-:W-:Y:S01]  /*0090*/  IABS R7, R3 ;  /* 0x0000000300077213 */ /* 0x000fe20000000000 */
[----:B------:R-:W0:Y:S01]  /*00a0*/  LDC.64 R10, c[0x0][0x3a0] ;  /* 0x0000e800ff0a7b82 */ /* 0x000e220000000a00 */
[----:B------:R-:W1:Y:S02]  /*00b0*/  LDCU.64 UR4, c[0x0][0x358] ;  /* 0x00006b00ff0477ac */ /* 0x000e640008000a00 */
[----:B------:R-:W2:Y:S05]  /*00c0*/  I2F.RP R2, R7 ;  /* 0x0000000700027306 */ /* 0x000eaa0000209400 */
[----:B------:R-:W3:Y:S08]  /*00d0*/  LDC.64 R14, c[0x0][0x380] ;  /* 0x0000e000ff0e7b82 */ /* 0x000ef00000000a00 */
[----:B------:R-:W4:Y:S01]  /*00e0*/  LDC.64 R12, c[0x0][0x398] ;  /* 0x0000e600ff0c7b82 */ /* 0x000f220000000a00 */
[----:B--2---:R-:W2:Y:S02]  /*00f0*/  MUFU.RCP R2, R2 ;  /* 0x0000000200027308 */ /* 0x004ea40000001000 */
[----:B--2---:R-:W-:-:S06]  /*0100*/  IADD3 R4, PT, PT, R2, 0xffffffe, RZ ;  /* 0x0ffffffe02047810 */ /* 0x004fcc0007ffe0ff */
[----:B------:R2:W5:Y:S02]  /*0110*/  F2I.FTZ.U32.TRUNC.NTZ R5, R4 ;  /* 0x0000000400057305 */ /* 0x000564000021f000 */
[----:B--2---:R-:W-:Y:S01]  /*0120*/  HFMA2 R4, -RZ, RZ, 0, 0 ;  /* 0x00000000ff047431 */ /* 0x004fe200000001ff */
[----:B-----5:R-:W-:-:S05]  /*0130*/  IADD3 R6, PT, PT, RZ, -R5, RZ ;  /* 0x80000005ff067210 */ /* 0x020fca0007ffe0ff */
[----:B------:R-:W-:Y:S01]  /*0140*/  IMAD R9, R6, R7, RZ ;  /* 0x0000000706097224 */ /* 0x000fe200078e02ff */
[----:B------:R-:W-:-:S03]  /*0150*/  IABS R6, R0 ;  /* 0x0000000000067213 */ /* 0x000fc60000000000 */
[----:B------:R-:W-:Y:S02]  /*0160*/  IMAD.HI.U32 R5, R5, R9, R4 ;  /* 0x0000000905057227 */ /* 0x000fe400078e0004 */
[----:B------:R-:W2:Y:S04]  /*0170*/  LDC.64 R8, c[0x0][0x3b0] ;  /* 0x0000ec00ff087b82 */ /* 0x000ea80000000a00 */
[----:B------:R-:W-:-:S05]  /*0180*/  IMAD.HI.U32 R5, R5, R6, RZ ;  /* 0x0000000605057227 */ /* 0x000fca00078e00ff */
[----:B------:R-:W-:-:S05]  /*0190*/  IADD3 R2, PT, PT, -R5, RZ, RZ ;  /* 0x000000ff05027210 */ /* 0x000fca0007ffe1ff */
[----:B------:R-:W-:-:S05]  /*01a0*/  IMAD R2, R7, R2, R6 ;  /* 0x0000000207027224 */ /* 0x000fca00078e0206 */
[----:B------:R-:W-:-:S13]  /*01b0*/  ISETP.GT.U32.AND P2, PT, R7, R2, PT ;  /* 0x000000020700720c */ /* 0x000fda0003f44070 */
[-C--:B------:R-:W-:Y:S02]  /*01c0*/  @!P2 IADD3 R2, PT, PT, R2, -R7.reuse, RZ ;  /* 0x800000070202a210 */ /* 0x080fe40007ffe0ff */
[----:B------:R-:W-:Y:S02]  /*01d0*/  @!P2 IADD3 R5, PT, PT, R5, 0x1, RZ ;  /* 0x000000010505a810 */ /* 0x000fe40007ffe0ff */
[----:B------:R-:W-:Y:S02]  /*01e0*/  ISETP.GE.U32.AND P0, PT, R2, R7, PT ;  /* 0x000000070200720c */ /* 0x000fe40003f06070 */
[----:B------:R-:W-:Y:S01]  /*01f0*/  LOP3.LUT R2, R0, R3, RZ, 0x3c, !PT ;  /* 0x0000000300027212 */ /* 0x000fe200078e3cff */
[----:B------:R-:W5:Y:S01]  /*0200*/  LDC.64 R6, c[0x0][0x3a8] ;  /* 0x0000ea00ff067b82 */ /* 0x000f620000000a00 */
[----:B------:R-:W-:Y:S02]  /*0210*/  ISETP.NE.AND P2, PT, R3, RZ, PT ;  /* 0x000000ff0300720c */ /* 0x000fe40003f45270 */
[----:B------:R-:W-:-:S07]  /*0220*/  ISETP.GE.AND P1, PT, R2, RZ, PT ;  /* 0x000000ff0200720c */ /* 0x000fce0003f26270 */
[----:B------:R-:W-:-:S04]  /*0230*/  @P0 IADD3 R5, PT, PT, R5, 0x1, RZ ;  /* 0x0000000105050810 */ /* 0x000fc80007ffe0ff */
[----:B------:R-:W-:Y:S02]  /*0240*/  MOV R17, R5 ;  /* 0x0000000500117202 */ /* 0x000fe40000000f00 */
[----:B------:R-:W4:Y:S02]  /*0250*/  LDC.64 R4, c[0x0][0x388] ;  /* 0x0000e200ff047b82 */ /* 0x000f240000000a00 */
[----:B------:R-:W-:Y:S02]  /*0260*/  @!P1 IADD3 R17, PT, PT, -R17, RZ, RZ ;  /* 0x000000ff11119210 */ /* 0x000fe40007ffe1ff */
[----:B------:R-:W-:-:S05]  /*0270*/  @!P2 LOP3.LUT R17, RZ, R3, RZ, 0x33, !PT ;  /* 0x00000003ff11a212 */ /* 0x000fca00078e33ff */
[----:B0-----:R-:W-:-:S05]  /*0280*/  IMAD.WIDE R10, R17, 0x4, R10 ;  /* 0x00000004110a7825 */ /* 0x001fca00078e020a */
[----:B-1----:R0:W5:Y:S01]  /*0290*/  LDG.E.CONSTANT R2, desc[UR4][R10.64] ;  /* 0x000000040a027981 */ /* 0x002162000c1e9900 */
[----:B------:R-:W-:Y:S01]  /*02a0*/  IADD3 R16, PT, PT, -R17, RZ, RZ ;  /* 0x000000ff11107210 */ /* 0x000fe20007ffe1ff */
[----:B---3--:R-:W-:-:S04]  /*02b0*/  IMAD.WIDE R14, R0, 0x4, R14 ;  /* 0x00000004000e7825 */ /* 0x008fc800078e020e */
[----:B------:R-:W-:Y:S02]  /*02c0*/  IMAD R3, R3, R16, R0 ;  /* 0x0000001003037224 */ /* 0x000fe400078e0200 */
[----:B------:R-:W3:Y:S01]  /*02d0*/  LDG.E.CONSTANT R15, desc[UR4][R14.64] ;  /* 0x000000040e0f7981 */ /* 0x000ee2000c1e9900 */
[----:B----4-:R-:W-:-:S04]  /*02e0*/  IMAD.WIDE R4, R0, 0x4, R4 ;  /* 0x0000000400047825 */ /* 0x010fc800078e0204 */
[----:B0-----:R-:W-:Y:S01]  /*02f0*/  IMAD.WIDE R10, R17, 0x4, R12 ;  /* 0x00000004110a7825 */ /* 0x001fe200078e020c */
[----:B------:R-:W3:Y:S03]  /*0300*/  LDG.E.CONSTANT R16, desc[UR4][R4.64] ;  /* 0x0000000404107981 */ /* 0x000ee6000c1e9900 */
[C---:B--2---:R-:W-:Y:S02]  /*0310*/  IMAD.WIDE R12, R3.reuse, 0x4, R8 ;  /* 0x00000004030c7825 */ /* 0x044fe400078e0208 */
[----:B------:R-:W2:Y:S02]  /*0320*/  LDG.E.CONSTANT R10, desc[UR4][R10.64] ;  /* 0x000000040a0a7981 */ /* 0x000ea4000c1e9900 */
[----:B-----5:R-:W-:Y:S02]  /*0330*/  IMAD.WIDE R8, R3, 0x4, R6 ;  /* 0x0000000403087825 */ /* 0x020fe400078e0206 */
[----:B------:R-:W4:Y:S04]  /*0340*/  LDG.E.CONSTANT R12, desc[UR4][R12.64] ;  /* 0x000000040c0c7981 */ /* 0x000f28000c1e9900 */
[----:B------:R-:W5:Y:S01]  /*0350*/  LDG.E.CONSTANT R8, desc[UR4][R8.64] ;  /* 0x0000000408087981 */ /* 0x000f62000c1e9900 */
[----:B------:R-:W-:Y:S01]  /*0360*/  UMOV UR6, 0x812dea11 ;  /* 0x812dea1100067882 */ /* 0x000fe20000000000 */
[----:B------:R-:W-:Y:S01]  /*0370*/  UMOV UR7, 0x3d719799 ;  /* 0x3d71979900077882 */ /* 0x000fe20000000000 */
[----:B------:R-:W0:Y:S02]  /*0380*/  F2F.F64.F32 R2, R2 ;  /* 0x0000000200027310 */ /* 0x000e240000201800 */
[----:B0-----:R-:W-:-:S06]  /*0390*/  DADD R6, R2, UR6 ;  /* 0x0000000602067e29 */ /* 0x001fcc0008000000 */
[----:B------:R-:W0:Y:S02]  /*03a0*/  F2F.F32.F64 R0, R6 ;  /* 0x0000000600007310 */ /* 0x000e240000301000 */
[----:B0-----:R-:W-:-:S13]  /*03b0*/  FSETP.GEU.AND P0, PT, |R0|, 1.175494350822287508e-38, PT ;  /* 0x008000000000780b */ /* 0x001fda0003f0e200 */
[----:B------:R-:W-:-:S04]  /*03c0*/  @!P0 FMUL R0, R0, 16777216 ;  /* 0x4b80000000008820 */ /* 0x000fc80000400000 */
[----:B------:R-:W0:Y:S01]  /*03d0*/  MUFU.RSQ R3, R0 ;  /* 0x0000000000037308 */ /* 0x000e220000001400 */
[----:B---3--:R-:W-:-:S04]  /*03e0*/  FADD R15, R16, R15 ;  /* 0x0000000f100f7221 */ /* 0x008fc80000000000 */
[----:B--2---:R-:W-:Y:S01]  /*03f0*/  FADD R10, -R10, R15 ;  /* 0x0000000f0a0a7221 */ /* 0x004fe20000000100 */
[----:B0-----:R-:W-:-:S04]  /*0400*/  @!P0 FMUL R3, R3, 4096 ;  /* 0x4580000003038820 */ /* 0x001fc80000400000 */
[----:B----4-:R-:W-:-:S04]  /*0410*/  FMUL R3, R3, R12 ;  /* 0x0000000c03037220 */ /* 0x010fc80000400000 */
[----:B-----5:R-:W-:-:S05]  /*0420*/  FFMA R3, R3, R10, R8 ;  /* 0x0000000a03037223 */ /* 0x020fca0000000008 */
[----:B------:R-:W-:Y:S01]  /*0430*/  STG.E desc[UR4][R4.64], R3 ;  /* 0x0000000304007986 */ /* 0x000fe2000c101904 */
[----:B------:R-:W-:Y:S05]  /*0440*/  EXIT ;  /* 0x000000000000794d */ /* 0x000fea0003800000 */
.L_x_0:
[----:B------:R-:W-:-:S00]  /*0450*/  BRA `(.L_x_0) ;  /* 0xfffffffc00fc7947 */ /* 0x000fc0000383ffff */
[----:B------:R-:W-:-:S00]  /*0460*/  NOP ;  /* 0x0000000000007918 */ /* 0x000fc00000000000 */
        /* <DEDUP_REMOVED lines=9> */
.L_x_41:


//--------------------- .text._ZN6cuBERT19kernel_momentum_cubEPKfS1_iiPfS2_ --------------------------
	.section	.text._ZN6cuBERT19kernel_momentum_cubEPKfS1_iiPfS2_,"ax",@progbits
	.align	128
        .global         _ZN6cuBERT19kernel_momentum_cubEPKfS1_iiPfS2_
        .type           _ZN6cuBERT19kernel_momentum_cubEPKfS1_iiPfS2_,@function
        .size           _ZN6cuBERT19kernel_momentum_cubEPKfS1_iiPfS2_,(.L_x_39 - _ZN6cuBERT19kernel_momentum_cubEPKfS1_iiPfS2_)
        .other          _ZN6cuBERT19kernel_momentum_cubEPKfS1_iiPfS2_,@"STO_CUDA_ENTRY STV_DEFAULT"
_ZN6cuBERT19kernel_momentum_cubEPKfS1_iiPfS2_:
.text._ZN6cuBERT19kernel_momentum_cubEPKfS1_iiPfS2_:
[----:B------:R-:W-:Y:S08]  /*0000*/  LDC R1, c[0x0][0x37c] ;  /* 0x0000df00ff017b82 */ /* 0x000ff00000000800 */
[----:B------:R-:W0:Y:S08]  /*0010*/  S2UR UR4, SR_CTAID.X ;  /* 0x00000000000479c3 */ /* 0x000e300000002500 */
[----:B------:R-:W0:Y:S02]  /*0020*/  LDC R0, c[0x0][0x390] ;  /* 0x0000e400ff007b82 */ /* 0x000e240000000800 */
[----:B0-----:R-:W-:-:S13]  /*0030*/  ISETP.LE.AND P0, PT, R0, UR4, PT ;  /* 0x0000000400007c0c */ /* 0x001fda000bf03270 */
[----:B------:R-:W-:Y:S05]  /*0040*/  @P0 EXIT ;  /* 0x000000000000094d */ /* 0x000fea0003800000 */
[----:B------:R-:W0:Y:S02]  /*0050*/  LDCU UR5, c[0x0][0x394] ;  /* 0x00007280ff0577ac */ /* 0x000e240008000800 */
[----:B0-----:R-:W-:-:S04]  /*0060*/  I2FP.F32.S32 R0, UR5 ;  /* 0x0000000500007c45 */ /* 0x001fc80008201400 */
[----:B------:R-:W-:-:S04]  /*0070*/  IADD3 R2, PT, PT, R0, 0x1800000, RZ ;  /* 0x0180000000027810 */ /* 0x000fc80007ffe0ff */
[----:B------:R-:W-:-:S04]  /*0080*/  LOP3.LUT R2, R2, 0x7f800000, RZ, 0xc0, !PT ;  /* 0x7f80000002027812 */ /* 0x000fc800078ec0ff */
[----:B------:R-:W-:Y:S01]  /*0090*/  ISETP.GT.U32.AND P0, PT, R2, 0x1ffffff, PT ;  /* 0x01ffffff0200780c */ /* 0x000fe20003f04070 */
[----:B------:R-:W-:-:S12]  /*00a0*/  IMAD.U32 R2, RZ, RZ, UR4 ;  /* 0x00000004ff027e24 */ /* 0x000fd8000f8e00ff */
[----:B------:R-:W-:Y:S05]  /*00b0*/  @P0 BRA `(.L_x_1) ;  /* 0x0000000000100947 */ /* 0x000fea0003800000 */
[----:B------:R-:W-:-:S07]  /*00c0*/  MOV R4, 0xe0 ;  /* 0x000000e000047802 */ /* 0x000fce0000000f00 */
[----:B------:R-:W-:Y:S05]  /*00d0*/  CALL.REL.NOINC `($__internal_0_$__cuda_sm20_rcp_rn_f32_slowpath) ;  /* 0x0000000400887944 */ /* 0x000fea0003c00000 */
[----:B------:R-:W-:Y:S01]  /*00e0*/  MOV R0, R3 ;  /* 0x0000000300007202 */ /* 0x000fe20000000f00 */
[----:B------:R-:W-:Y:S06]  /*00f0*/  BRA `(.L_x_2) ;  /* 0x0000000000107947 */ /* 0x000fec0003800000 */
.L_x_1:
[----:B------:R-:W0:Y:S02]  /*0100*/  MUFU.RCP R3, R0 ;  /* 0x0000000000037308 */ /* 0x000e240000001000 */
[----:B0-----:R-:W-:-:S04]  /*0110*/  FFMA R4, R0, R3, -1 ;  /* 0xbf80000000047423 */ /* 0x001fc80000000003 */
[----:B------:R-:W-:-:S04]  /*0120*/  FADD.FTZ R4, -R4, -RZ ;  /* 0x800000ff04047221 */ /* 0x000fc80000010100 */
[----:B------:R-:W-:-:S07]  /*0130*/  FFMA R0, R3, R4, R3 ;  /* 0x0000000403007223 */ /* 0x000fce0000000003 */
.L_x_2:
[----:B------:R-:W0:Y:S01]  /*0140*/  S2R R3, SR_TID.X ;  /* 0x0000000000037919 */ /* 0x000e220000002100 */
[----:B------:R-:W1:Y:S01]  /*0150*/  S2UR UR6, SR_CgaCtaId ;  /* 0x00000000000679c3 */ /* 0x000e620000008800 */
[----:B------:R-:W2:Y:S01]  /*0160*/  LDCU UR8, c[0x0][0x360] ;  /* 0x00006c00ff0877ac */ /* 0x000ea20008000800 */
[----:B------:R-:W-:Y:S01]  /*0170*/  UMOV UR4, 0x400 ;  /* 0x0000040000047882 */ /* 0x000fe20000000000 */
[----:B------:R-:W3:Y:S05]  /*0180*/  LDCU.64 UR10, c[0x0][0x358] ;  /* 0x00006b00ff0a77ac */ /* 0x000eea0008000a00 */
[----:B------:R-:W4:Y:S01]  /*0190*/  LDC R9, c[0x0][0x370] ;  /* 0x0000dc00ff097b82 */ /* 0x000f220000000800 */
[----:B------:R-:W-:-:S02]  /*01a0*/  UIADD3 UR5, UPT, UPT, UR4, 0x18, URZ ;  /* 0x0000001804057890 */ /* 0x000fc4000fffe0ff */
[----:B-1----:R-:W-:Y:S02]  /*01b0*/  ULEA UR4, UR6, UR4, 0x18 ;  /* 0x0000000406047291 */ /* 0x002fe4000f8ec0ff */
[----:B------:R-:W-:Y:S01]  /*01c0*/  ULEA UR5, UR6, UR5, 0x18 ;  /* 0x0000000506057291 */ /* 0x000fe2000f8ec0ff */
[----:B0-----:R-:W-:-:S04]  /*01d0*/  SHF.R.U32.HI R8, RZ, 0x3, R3 ;  /* 0x00000003ff087819 */ /* 0x001fc80000011603 */
[----:B--23--:R-:W-:-:S07]  /*01e0*/  LOP3.LUT R8, R8, 0x7c, RZ, 0xc0, !PT ;  /* 0x0000007c08087812 */ /* 0x00cfce00078ec0ff */
.L_x_8:
[----:B------:R-:W0:Y:S01]  /*01f0*/  LDCU UR6, c[0x0][0x394] ;  /* 0x00007280ff0677ac */ /* 0x000e220008000800 */
[----:B------:R-:W-:Y:S01]  /*0200*/  BSSY.RECONVERGENT B0, `(.L_x_3) ;  /* 0x0000013000007945 */ /* 0x000fe20003800200 */
[----:B-1----:R-:W-:Y:S02]  /*0210*/  CS2R R14, SRZ ;  /* 0x00000000000e7805 */ /* 0x002fe4000001ff00 */
[----:B0-----:R-:W-:-:S13]  /*0220*/  ISETP.GE.AND P0, PT, R3, UR6, PT ;  /* 0x0000000603007c0c */ /* 0x001fda000bf06270 */
[----:B------:R-:W-:Y:S05]  /*0230*/  @P0 BRA `(.L_x_4) ;  /* 0x00000000003c0947 */ /* 0x000fea0003800000 */
[----:B------:R-:W0:Y:S01]  /*0240*/  LDC.64 R4, c[0x0][0x380] ;  /* 0x0000e000ff047b82 */ /* 0x000e220000000a00 */
[----:B------:R-:W-:Y:S01]  /*0250*/  CS2R R14, SRZ ;  /* 0x00000000000e7805 */ /* 0x000fe2000001ff00 */
[----:B------:R-:W-:-:S06]  /*0260*/  IMAD.MOV.U32 R17, RZ, RZ, R3 ;  /* 0x000000ffff117224 */ /* 0x000fcc00078e0003 */
[----:B------:R-:W1:Y:S02]  /*0270*/  LDC.64 R6, c[0x0][0x388] ;  /* 0x0000e200ff067b82 */ /* 0x000e640000000a00 */
.L_x_5:
[----:B------:R-:W-:-:S04]  /*0280*/  IMAD R13, R2, UR6, R17 ;  /* 0x00000006020d7c24 */ /* 0x000fc8000f8e0211 */
[----:B0-----:R-:W-:-:S04]  /*0290*/  IMAD.WIDE R10, R13, 0x4, R4 ;  /* 0x000000040d0a7825 */ /* 0x001fc800078e0204 */
[----:B-1----:R-:W-:Y:S02]  /*02a0*/  IMAD.WIDE R12, R13, 0x4, R6 ;  /* 0x000000040d0c7825 */ /* 0x002fe400078e0206 */
[----:B------:R-:W2:Y:S04]  /*02b0*/  LDG.E.CONSTANT R10, desc[UR10][R10.64] ;  /* 0x0000000a0a0a7981 */ /* 0x000ea8000c1e9900 */
[----:B------:R-:W2:Y:S01]  /*02c0*/  LDG.E.CONSTANT R13, desc[UR10][R12.64] ;  /* 0x0000000a0c0d7981 */ /* 0x000ea2000c1e9900 */
[----:B------:R-:W-:-:S04]  /*02d0*/  IADD3 R17, PT, PT, R17, UR8, RZ ;  /* 0x0000000811117c10 */ /* 0x000fc8000fffe0ff */
[----:B------:R-:W-:Y:S01]  /*02e0*/  ISETP.GE.AND P0, PT, R17, UR6, PT ;  /* 0x0000000611007c0c */ /* 0x000fe2000bf06270 */
[----:B--2---:R-:W-:-:S04]  /*02f0*/  FADD R16, R10, R13 ;  /* 0x0000000d0a107221 */ /* 0x004fc80000000000 */
[C---:B------:R-:W-:Y:S01]  /*0300*/  FADD R14, R16.reuse, R14 ;  /* 0x0000000e100e7221 */ /* 0x040fe20000000000 */
[----:B------:R-:W-:-:S07]  /*0310*/  FFMA R15, R16, R16, R15 ;  /* 0x00000010100f7223 */ /* 0x000fce000000000f */
[----:B------:R-:W-:Y:S05]  /*0320*/  @!P0 BRA `(.L_x_5) ;  /* 0xfffffffc00d48947 */ /* 0x000fea000383ffff */
.L_x_4:
[----:B------:R-:W-:Y:S05]  /*0330*/  BSYNC.RECONVERGENT B0 ;  /* 0x0000000000007941 */ /* 0x000fea0003800200 */
.L_x_3:
[----:B------:R-:W0:Y:S01]  /*0340*/  SHFL.DOWN P0, R5, R14, 0x1, 0x1f ;  /* 0x08201f000e057f89 */ /* 0x000e220000000000 */
[----:B------:R-:W-:Y:S03]  /*0350*/  BSSY.RECONVERGENT B0, `(.L_x_6) ;  /* 0x0000034000007945 */ /* 0x000fe60003800200 */
[----:B------:R-:W1:Y:S01]  /*0360*/  SHFL.DOWN P1, R10, R15, 0x1, 0x1f ;  /* 0x08201f000f0a7f89 */ /* 0x000e620000020000 */
[----:B0-----:R-:W-:Y:S01]  /*0370*/  @P0 FADD R5, R5, R14 ;  /* 0x0000000e05050221 */ /* 0x001fe20000000000 */
[----:B-1----:R-:W-:-:S04]  /*0380*/  @P1 FADD R10, R10, R15 ;  /* 0x0000000f0a0a1221 */ /* 0x002fc80000000000 */
[----:B------:R-:W0:Y:S04]  /*0390*/  SHFL.DOWN P0, R4, R5, 0x2, 0x1f ;  /* 0x08401f0005047f89 */ /* 0x000e280000000000 */
[----:B------:R-:W1:Y:S01]  /*03a0*/  SHFL.DOWN P1, R11, R10, 0x2, 0x1f ;  /* 0x08401f000a0b7f89 */ /* 0x000e620000020000 */
[----:B0-----:R-:W-:Y:S02]  /*03b0*/  @P0 FADD R4, R5, R4 ;  /* 0x0000000405040221 */ /* 0x001fe40000000000 */
[----:B------:R-:W0:Y:S01]  /*03c0*/  S2R R5, SR_LANEID ;  /* 0x0000000000057919 */ /* 0x000e220000000000 */
[----:B-1----:R-:W-:Y:S02]  /*03d0*/  @P1 FADD R11, R10, R11 ;  /* 0x0000000b0a0b1221 */ /* 0x002fe40000000000 */
[----:B------:R-:W1:Y:S04]  /*03e0*/  SHFL.DOWN P0, R7, R4, 0x4, 0x1f ;  /* 0x08801f0004077f89 */ /* 0x000e680000000000 */
[----:B------:R-:W2:Y:S01]  /*03f0*/  SHFL.DOWN P2, R12, R11, 0x4, 0x1f ;  /* 0x08801f000b0c7f89 */ /* 0x000ea20000040000 */
[----:B-1----:R-:W-:Y:S01]  /*0400*/  @P0 FADD R7, R4, R7 ;  /* 0x0000000704070221 */ /* 0x002fe20000000000 */
[----:B------:R-:W-:Y:S01]  /*0410*/  ISETP.NE.AND P0, PT, R3, RZ, PT ;  /* 0x000000ff0300720c */ /* 0x000fe20003f05270 */
[----:B--2---:R-:W-:-:S03]  /*0420*/  @P2 FADD R12, R11, R12 ;  /* 0x0000000c0b0c2221 */ /* 0x004fc60000000000 */
[----:B------:R-:W1:Y:S04]  /*0430*/  SHFL.DOWN P1, R6, R7, 0x8, 0x1f ;  /* 0x09001f0007067f89 */ /* 0x000e680000020000 */
[----:B------:R-:W2:Y:S05]  /*0440*/  SHFL.DOWN P3, R13, R12, 0x8, 0x1f ;  /* 0x09001f000c0d7f89 */ /* 0x000eaa0000060000 */
[----:B------:R-:W3:Y:S01]  /*0450*/  @!P0 S2R R17, SR_CgaCtaId ;  /* 0x0000000000118919 */ /* 0x000ee20000008800 */
[----:B------:R-:W-:Y:S01]  /*0460*/  @!P0 MOV R4, 0x400 ;  /* 0x0000040000048802 */ /* 0x000fe20000000f00 */
[----:B-1----:R-:W-:Y:S01]  /*0470*/  @P1 FADD R6, R7, R6 ;  /* 0x0000000607061221 */ /* 0x002fe20000000000 */
[----:B0-----:R-:W-:Y:S01]  /*0480*/  ISETP.NE.AND P1, PT, R5, RZ, PT ;  /* 0x000000ff0500720c */ /* 0x001fe20003f25270 */
[----:B--2---:R-:W-:-:S03]  /*0490*/  @P3 FADD R13, R12, R13 ;  /* 0x0000000d0c0d3221 */ /* 0x004fc60000000000 */
[----:B------:R-:W0:Y:S01]  /*04a0*/  SHFL.DOWN P2, R15, R6, 0x10, 0x1f ;  /* 0x0a001f00060f7f89 */ /* 0x000e220000040000 */
[----:B---3--:R-:W-:Y:S01]  /*04b0*/  @!P0 LEA R10, R17, R4, 0x18 ;  /* 0x00000004110a8211 */ /* 0x008fe200078ec0ff */
[----:B0-----:R-:W-:Y:S02]  /*04c0*/  @P2 FADD R15, R6, R15 ;  /* 0x0000000f060f2221 */ /* 0x001fe40000000000 */
[----:B------:R-:W0:Y:S05]  /*04d0*/  SHFL.DOWN P2, R17, R13, 0x10, 0x1f ;  /* 0x0a001f000d117f89 */ /* 0x000e2a0000040000 */
[----:B------:R-:W-:Y:S01]  /*04e0*/  @!P1 STS [R8+UR4+0x4], R15 ;  /* 0x0000040f08009988 */ /* 0x000fe20008000804 */
[----:B------:R-:W-:Y:S01]  /*04f0*/  BAR.SYNC.DEFER_BLOCKING 0x0 ;  /* 0x0000000000007b1d */ /* 0x000fe20000010000 */
[----:B0-----:R-:W-:-:S05]  /*0500*/  @P2 FADD R17, R13, R17 ;  /* 0x000000110d112221 */ /* 0x001fca0000000000 */
[----:B------:R-:W0:Y:S04]  /*0510*/  @!P0 LDS.64 R4, [R10+0x8] ;  /* 0x000008000a048984 */ /* 0x000e280000000a00 */
[----:B------:R-:W1:Y:S04]  /*0520*/  @!P0 LDS R7, [R10+0x10] ;  /* 0x000010000a078984 */ /* 0x000e680000000800 */
[----:B------:R2:W-:Y:S01]  /*0530*/  @!P1 STS [R8+UR5+0x4], R17 ;  /* 0x0000041108009988 */ /* 0x0005e20008000805 */
[----:B0-----:R-:W-:-:S04]  /*0540*/  @!P0 FADD R4, R15, R4 ;  /* 0x000000040f048221 */ /* 0x001fc80000000000 */
[----:B------:R-:W-:-:S04]  /*0550*/  @!P0 FADD R4, R4, R5 ;  /* 0x0000000504048221 */ /* 0x000fc80000000000 */
[----:B-1----:R-:W-:Y:S01]  /*0560*/  @!P0 FADD R15, R4, R7 ;  /* 0x00000007040f8221 */ /* 0x002fe20000000000 */
[----:B------:R-:W-:Y:S06]  /*0570*/  BAR.SYNC.DEFER_BLOCKING 0x0 ;  /* 0x0000000000007b1d */ /* 0x000fec0000010000 */
[----:B--2---:R-:W-:Y:S05]  /*0580*/  @P0 BRA `(.L_x_7) ;  /* 0x0000000000400947 */ /* 0x004fea0003800000 */
[----:B------:R-:W0:Y:S01]  /*0590*/  S2UR UR7, SR_CgaCtaId ;  /* 0x00000000000779c3 */ /* 0x000e220000008800 */
[----:B------:R-:W-:Y:S01]  /*05a0*/  UMOV UR6, 0x400 ;  /* 0x0000040000067882 */ /* 0x000fe20000000000 */
[----:B------:R-:W-:-:S06]  /*05b0*/  FMUL R15, R15, R0 ;  /* 0x000000000f0f7220 */ /* 0x000fcc0000400000 */
[----:B------:R-:W1:Y:S08]  /*05c0*/  LDC.64 R12, c[0x0][0x398] ;  /* 0x0000e600ff0c7b82 */ /* 0x000e700000000a00 */
[----:B------:R-:W2:Y:S01]  /*05d0*/  LDC.64 R10, c[0x0][0x3a0] ;  /* 0x0000e800ff0a7b82 */ /* 0x000ea20000000a00 */
[----:B0-----:R-:W-:Y:S01]  /*05e0*/  ULEA UR6, UR7, UR6, 0x18 ;  /* 0x0000000607067291 */ /* 0x001fe2000f8ec0ff */
[----:B-1----:R-:W-:-:S08]  /*05f0*/  IMAD.WIDE R12, R2, 0x4, R12 ;  /* 0x00000004020c7825 */ /* 0x002fd000078e020c */
[----:B------:R-:W0:Y:S04]  /*0600*/  LDS.128 R4, [UR6+0x20] ;  /* 0x00002006ff047984 */ /* 0x000e280008000c00 */
[----:B------:R1:W-:Y:S01]  /*0610*/  STG.E desc[UR10][R12.64], R15 ;  /* 0x0000000f0c007986 */ /* 0x0003e2000c10190a */
[----:B--2---:R-:W-:-:S04]  /*0620*/  IMAD.WIDE R10, R2, 0x4, R10 ;  /* 0x00000004020a7825 */ /* 0x004fc800078e020a */
[----:B0-----:R-:W-:-:S04]  /*0630*/  FADD R4, R17, R4 ;  /* 0x0000000411047221 */ /* 0x001fc80000000000 */
[----:B------:R-:W-:Y:S01]  /*0640*/  FADD R5, R4, R5 ;  /* 0x0000000504057221 */ /* 0x000fe20000000000 */
[----:B------:R-:W-:-:S03]  /*0650*/  FMUL R4, R15, R15 ;  /* 0x0000000f0f047220 */ /* 0x000fc60000400000 */
[----:B------:R-:W-:-:S04]  /*0660*/  FADD R5, R5, R6 ;  /* 0x0000000605057221 */ /* 0x000fc80000000000 */
[----:B------:R-:W-:-:S05]  /*0670*/  FFMA R5, R5, R0, -R4 ;  /* 0x0000000005057223 */ /* 0x000fca0000000804 */
[----:B------:R1:W-:Y:S02]  /*0680*/  STG.E desc[UR10][R10.64], R5 ;  /* 0x000000050a007986 */ /* 0x0003e4000c10190a */
.L_x_7:
[----:B------:R-:W-:Y:S05]  /*0690*/  BSYNC.RECONVERGENT B0 ;  /* 0x0000000000007941 */ /* 0x000fea0003800200 */
.L_x_6:
[----:B------:R-:W0:Y:S01]  /*06a0*/  LDCU UR6, c[0x0][0x390] ;  /* 0x00007200ff0677ac */ /* 0x000e220008000800 */
[----:B----4-:R-:W-:Y:S01]  /*06b0*/  IMAD.IADD R2, R9, 0x1, R2 ;  /* 0x0000000109027824 */ /* 0x010fe200078e0202 */
[----:B------:R-:W-:Y:S04]  /*06c0*/  BAR.SYNC.DEFER_BLOCKING 0x0 ;  /* 0x0000000000007b1d */ /* 0x000fe80000010000 */
[----:B0-----:R-:W-:-:S13]  /*06d0*/  ISETP.GE.AND P0, PT, R2, UR6, PT ;  /* 0x0000000602007c0c */ /* 0x001fda000bf06270 */
[----:B------:R-:W-:Y:S05]  /*06e0*/  @!P0 BRA `(.L_x_8) ;  /* 0xfffffff800c08947 */ /* 0x000fea000383ffff */
[----:B------:R-:W-:Y:S05]  /*06f0*/  EXIT ;  /* 0x000000000000794d */ /* 0x000fea0003800000 */
        .weak           $__internal_0_$__cuda_sm20_rcp_rn_f32_slowpath
        .type           $__internal_0_$__cuda_sm20_rcp_rn_f32_slowpath,@function
        .size           $__internal_0_$__cuda_sm20_rcp_rn_f32_slowpath,(.L_x_39 - $__internal_0_$__cuda_sm20_rcp_rn_f32_slowpath)
$__internal_0_$__cuda_sm20_rcp_rn_f32_slowpath:
[----:B------:R-:W-:-:S04]  /*0700*/  SHF.L.U32 R3, R0, 0x1, RZ ;  /* 0x0000000100037819 */ /* 0x000fc800000006ff */
[----:B------:R-:W-:-:S04]  /*0710*/  SHF.R.U32.HI R3, RZ, 0x18, R3 ;  /* 0x00000018ff037819 */ /* 0x000fc80000011603 */
[----:B------:R-:W-:-:S13]  /*0720*/  ISETP.NE.U32.AND P0, PT, R3, RZ, PT ;  /* 0x000000ff0300720c */ /* 0x000fda0003f05070 */
[----:B------:R-:W-:Y:S05]  /*0730*/  @P0 BRA `(.L_x_9) ;  /* 0x00000000002c0947 */ /* 0x000fea0003800000 */
[----:B------:R-:W-:-:S05]  /*0740*/  IMAD.SHL.U32 R3, R0, 0x2, RZ ;  /* 0x0000000200037824 */ /* 0x000fca00078e00ff */
[----:B------:R-:W-:-:S13]  /*0750*/  ISETP.NE.AND P0, PT, R3, RZ, PT ;  /* 0x000000ff0300720c */ /* 0x000fda0003f05270 */
[----:B------:R2:W3:Y:S01]  /*0760*/  @!P0 MUFU.RCP R3, R0 ;  /* 0x0000000000038308 */ /* 0x0004e20000001000 */
[----:B------:R-:W-:Y:S05]  /*0770*/  @!P0 BRA `(.L_x_10) ;  /* 0x0000000000a48947 */ /* 0x000fea0003800000 */
[----:B------:R-:W-:-:S04]  /*0780*/  FFMA R5, R0, 1.84467440737095516160e+19, RZ ;  /* 0x5f80000000057823 */ /* 0x000fc800000000ff */
[----:B--2---:R-:W3:Y:S02]  /*0790*/  MUFU.RCP R0, R5 ;  /* 0x0000000500007308 */ /* 0x004ee40000001000 */
[----:B---3--:R-:W-:-:S04]  /*07a0*/  FFMA R3, R5, R0, -1 ;  /* 0xbf80000005037423 */ /* 0x008fc80000000000 */
[----:B------:R-:W-:-:S04]  /*07b0*/  FADD.FTZ R3, -R3, -RZ ;  /* 0x800000ff03037221 */ /* 0x000fc80000010100 */
[----:B------:R-:W-:-:S04]  /*07c0*/  FFMA R0, R0, R3, R0 ;  /* 0x0000000300007223 */ /* 0x000fc80000000000 */
[----:B------:R-:W-:Y:S01]  /*07d0*/  FFMA R3, R0, 1.84467440737095516160e+19, RZ ;  /* 0x5f80000000037823 */ /* 0x000fe200000000ff */
[----:B------:R-:W-:Y:S06]  /*07e0*/  BRA `(.L_x_10) ;  /* 0x0000000000887947 */ /* 0x000fec0003800000 */
.L_x_9:
[----:B------:R-:W-:-:S04]  /*07f0*/  IADD3 R5, PT, PT, R3, -0xfd, RZ ;  /* 0xffffff0303057810 */ /* 0x000fc80007ffe0ff */
[----:B------:R-:W-:-:S13]  /*0800*/  ISETP.GT.U32.AND P0, PT, R5, 0x1, PT ;  /* 0x000000010500780c */ /* 0x000fda0003f04070 */
[----:B------:R-:W-:Y:S05]  /*0810*/  @P0 BRA `(.L_x_11) ;  /* 0x0000000000780947 */ /* 0x000fea0003800000 */
[----:B------:R-:W-:Y:S01]  /*0820*/  LOP3.LUT R6, R0, 0x7fffff, RZ, 0xc0, !PT ;  /* 0x007fffff00067812 */ /* 0x000fe200078ec0ff */
[----:B------:R-:W-:Y:S01]  /*0830*/  IMAD.MOV.U32 R10, RZ, RZ, 0x3 ;  /* 0x00000003ff0a7424 */ /* 0x000fe200078e00ff */
[----:B------:R-:W-:Y:S02]  /*0840*/  IADD3 R3, PT, PT, R3, -0xfc, RZ ;  /* 0xffffff0403037810 */ /* 0x000fe40007ffe0ff */
[----:B------:R-:W-:Y:S02]  /*0850*/  LOP3.LUT R6, R6, 0x3f800000, RZ, 0xfc, !PT ;  /* 0x3f80000006067812 */ /* 0x000fe400078efcff */
[----:B------:R-:W-:Y:S02]  /*0860*/  SHF.L.U32 R11, R10, R5, RZ ;  /* 0x000000050a0b7219 */ /* 0x000fe400000006ff */
[----:B------:R-:W0:Y:S02]  /*0870*/  MUFU.RCP R7, R6 ;  /* 0x0000000600077308 */ /* 0x000e240000001000 */
[----:B0-----:R-:W-:-:S04]  /*0880*/  FFMA R8, R6, R7, -1 ;  /* 0xbf80000006087423 */ /* 0x001fc80000000007 */
[----:B------:R-:W-:-:S04]  /*0890*/  FADD.FTZ R8, -R8, -RZ ;  /* 0x800000ff08087221 */ /* 0x000fc80000010100 */
[CCC-:B------:R-:W-:Y:S01]  /*08a0*/  FFMA.RM R9, R7.reuse, R8.reuse, R7.reuse ;  /* 0x0000000807097223 */ /* 0x1c0fe20000004007 */
[----:B------:R-:W-:-:S04]  /*08b0*/  FFMA.RP R8, R7, R8, R7 ;  /* 0x0000000807087223 */ /* 0x000fc80000008007 */
[C---:B------:R-:W-:Y:S02]  /*08c0*/  LOP3.LUT R7, R9.reuse, 0x7fffff, RZ, 0xc0, !PT ;  /* 0x007fffff09077812 */ /* 0x040fe400078ec0ff */
[----:B------:R-:W-:Y:S02]  /*08d0*/  FSETP.NEU.FTZ.AND P0, PT, R9, R8, PT ;  /* 0x000000080900720b */ /* 0x000fe40003f1d000 */
[----:B------:R-:W-:Y:S02]  /*08e0*/  LOP3.LUT R8, R7, 0x800000, RZ, 0xfc, !PT ;  /* 0x0080000007087812 */ /* 0x000fe400078efcff */
[----:B------:R-:W-:Y:S02]  /*08f0*/  SEL R7, RZ, 0xffffffff, !P0 ;  /* 0xffffffffff077807 */ /* 0x000fe40004000000 */
[----:B------:R-:W-:Y:S02]  /*0900*/  LOP3.LUT R6, R11, R8, RZ, 0xc0, !PT ;  /* 0x000000080b067212 */ /* 0x000fe400078ec0ff */
[----:B------:R-:W-:-:S02]  /*0910*/  IADD3 R7, PT, PT, -R7, RZ, RZ ;  /* 0x000000ff07077210 */ /* 0x000fc40007ffe1ff */
[-C--:B------:R-:W-:Y:S02]  /*0920*/  SHF.R.U32.HI R6, RZ, R5.reuse, R6 ;  /* 0x00000005ff067219 */ /* 0x080fe40000011606 */
[--C-:B------:R-:W-:Y:S02]  /*0930*/  LOP3.LUT P1, RZ, R7, R5, R8.reuse, 0xf8, !PT ;  /* 0x0000000507ff7212 */ /* 0x100fe4000782f808 */
[C---:B------:R-:W-:Y:S02]  /*0940*/  LOP3.LUT P0, RZ, R6.reuse, 0x1, RZ, 0xc0, !PT ;  /* 0x0000000106ff7812 */ /* 0x040fe4000780c0ff */
[----:B------:R-:W-:Y:S02]  /*0950*/  LOP3.LUT P2, RZ, R6, 0x2, RZ, 0xc0, !PT ;  /* 0x0000000206ff7812 */ /* 0x000fe4000784c0ff */
[----:B------:R-:W-:Y:S02]  /*0960*/  SHF.R.U32.HI R3, RZ, R3, R8 ;  /* 0x00000003ff037219 */ /* 0x000fe40000011608 */
[----:B------:R-:W-:-:S02]  /*0970*/  PLOP3.LUT P0, PT, P0, P1, P2, 0xe0, 0x0 ;  /* 0x000000000000781c */ /* 0x000fc40000703c20 */
[----:B------:R-:W-:Y:S02]  /*0980*/  LOP3.LUT P1, RZ, R0, 0x7fffff, RZ, 0xc0, !PT ;  /* 0x007fffff00ff7812 */ /* 0x000fe4000782c0ff */
[----:B------:R-:W-:-:S05]  /*0990*/  SEL R5, RZ, 0x1, !P0 ;  /* 0x00000001ff057807 */ /* 0x000fca0004000000 */
[----:B------:R-:W-:-:S05]  /*09a0*/  IMAD.MOV R5, RZ, RZ, -R5 ;  /* 0x000000ffff057224 */ /* 0x000fca00078e0a05 */
[----:B------:R-:W-:-:S13]  /*09b0*/  ISETP.GE.AND P0, PT, R5, RZ, PT ;  /* 0x000000ff0500720c */ /* 0x000fda0003f06270 */
[----:B------:R-:W-:-:S05]  /*09c0*/  @!P0 VIADD R3, R3, 0x1 ;  /* 0x0000000103038836 */ /* 0x000fca0000000000 */
[----:B------:R-:W-:-:S04]  /*09d0*/  @!P1 SHF.L.U32 R3, R3, 0x1, RZ ;  /* 0x0000000103039819 */ /* 0x000fc800000006ff */
[----:B------:R-:W-:Y:S01]  /*09e0*/  LOP3.LUT R3, R3, 0x80000000, R0, 0xf8, !PT ;  /* 0x8000000003037812 */ /* 0x000fe200078ef800 */
[----:B------:R-:W-:Y:S06]  /*09f0*/  BRA `(.L_x_10) ;  /* 0x0000000000047947 */ /* 0x000fec0003800000 */
.L_x_11:
[----:B------:R0:W1:Y:S02]  /*0a00*/  MUFU.RCP R3, R0 ;  /* 0x0000000000037308 */ /* 0x0000640000001000 */
.L_x_10:
[----:B------:R-:W-:-:S04]  /*0a10*/  HFMA2 R5, -RZ, RZ, 0, 0 ;  /* 0x00000000ff057431 */ /* 0x000fc800000001ff */
[----:B0123--:R-:W-:Y:S05]  /*0a20*/  RET.REL.NODEC R4 `(_ZN6cuBERT19kernel_momentum_cubEPKfS1_iiPfS2_) ;  /* 0xfffffff404747950 */ /* 0x00ffea0003c3ffff */
.L_x_12:
        /* <DEDUP_REMOVED lines=13> */
.L_x_39:


//--------------------- .text._ZN6cuBERT18kernel_layer_norm_EPfiiPKfS2_ --------------------------
	.section	.text._ZN6cuBERT18kernel_layer_norm_EPfiiPKfS2_,"ax",@progbits
	.align	128
        .global         _ZN6cuBERT18kernel_layer_norm_EPfiiPKfS2_
        .type           _ZN6cuBERT18kernel_layer_norm_EPfiiPKfS2_,@function
        .size           _ZN6cuBERT18kernel_layer_norm_EPfiiPKfS2_,(.L_x_40 - _ZN6cuBERT18kernel_layer_norm_EPfiiPKfS2_)
        .other          _ZN6cuBERT18kernel_layer_norm_EPfiiPKfS2_,@"STO_CUDA_ENTRY STV_DEFAULT"
_ZN6cuBERT18kernel_layer_norm_EPfiiPKfS2_:
.text._ZN6cuBERT18kernel_layer_norm_EPfiiPKfS2_:
[----:B------:R-:W-:Y:S01]  /*0000*/  LDC R1, c[0x0][0x37c] ;  /* 0x0000df00ff017b82 */ /* 0x000fe20000000800 */
[----:B------:R-:W0:Y:S07]  /*0010*/  S2R R0, SR_TID.X ;  /* 0x0000000000007919 */ /* 0x000e2e0000002100 */
[----:B------:R-:W0:Y:S01]  /*0020*/  S2UR UR4, SR_CTAID.X ;  /* 0x00000000000479c3 */ /* 0x000e220000002500 */
[----:B------:R-:W1:Y:S07]  /*0030*/  LDCU UR5, c[0x0][0x388] ;  /* 0x00007100ff0577ac */ /* 0x000e6e0008000800 */
[----:B------:R-:W0:Y:S02]  /*0040*/  LDC R13, c[0x0][0x360] ;  /* 0x0000d800ff0d7b82 */ /* 0x000e240000000800 */
[----:B0-----:R-:W-:-:S05]  /*0050*/  IMAD R13, R13, UR4, R0 ;  /* 0x000000040d0d7c24 */ /* 0x001fca000f8e0200 */
[----:B-1----:R-:W-:-:S13]  /*0060*/  ISETP.GE.AND P0, PT, R13, UR5, PT ;  /* 0x000000050d007c0c */ /* 0x002fda000bf06270 */
[----:B------:R-:W-:Y:S05]  /*0070*/  @P0 EXIT ;  /* 0x000000000000094d */ /* 0x000fea0003800000 */
[----:B------:R-:W0:Y:S01]  /*0080*/  LDC R0, c[0x0][0x38c] ;  /* 0x0000e300ff007b82 */ /* 0x000e220000000800 */
[----:B------:R-:W1:Y:S01]  /*0090*/  LDCU.64 UR8, c[0x0][0x358] ;  /* 0x00006b00ff0877ac */ /* 0x000e620008000a00 */
[----:B------:R-:W-:Y:S02]  /*00a0*/  CS2R R4, SRZ ;  /* 0x0000000000047805 */ /* 0x000fe4000001ff00 */
[----:B0-----:R-:W-:Y:S01]  /*00b0*/  ISETP.GE.AND P2, PT, R0, 0x1, PT ;  /* 0x000000010000780c */ /* 0x001fe20003f46270 */
[----:B------:R-:W-:-:S12]  /*00c0*/  IMAD R13, R13, R0, RZ ;  /* 0x000000000d0d7224 */ /* 0x000fd800078e02ff */
[----:B-1----:R-:W-:Y:S05]  /*00d0*/  @!P2 BRA `(.L_x_13) ;  /* 0x0000000000aca947 */ /* 0x002fea0003800000 */
[C---:B------:R-:W-:Y:S01]  /*00e0*/  IMAD.IADD R6, R13.reuse, 0x1, R0 ;  /* 0x000000010d067824 */ /* 0x040fe200078e0200 */
[----:B------:R-:W0:Y:S01]  /*00f0*/  LDC.64 R2, c[0x0][0x380] ;  /* 0x0000e000ff027b82 */ /* 0x000e220000000a00 */
[----:B------:R-:W-:Y:S01]  /*0100*/  BSSY.RECONVERGENT B0, `(.L_x_14) ;  /* 0x0000015000007945 */ /* 0x000fe20003800200 */
[----:B------:R-:W-:Y:S02]  /*0110*/  IMAD.MOV.U32 R15, RZ, RZ, R13 ;  /* 0x000000ffff0f7224 */ /* 0x000fe400078e000d */
[----:B------:R-:W-:-:S05]  /*0120*/  VIADDMNMX R4, R13, 0x1, R6, !PT ;  /* 0x000000010d047846 */ /* 0x000fca0007800106 */
[----:B------:R-:W-:Y:S01]  /*0130*/  IMAD.IADD R5, R4, 0x1, -R13 ;  /* 0x0000000104057824 */ /* 0x000fe200078e0a0d */
[----:B------:R-:W-:-:S04]  /*0140*/  IADD3 R4, PT, PT, R13, -R4, RZ ;  /* 0x800000040d047210 */ /* 0x000fc80007ffe0ff */
[----:B------:R-:W-:Y:S02]  /*0150*/  LOP3.LUT P0, R7, R5, 0x3, RZ, 0xc0, !PT ;  /* 0x0000000305077812 */ /* 0x000fe4000780c0ff */
[----:B------:R-:W-:Y:S02]  /*0160*/  ISETP.GT.U32.AND P1, PT, R4, -0x4, PT ;  /* 0xfffffffc0400780c */ /* 0x000fe40003f24070 */
[----:B------:R-:W-:-:S09]  /*0170*/  CS2R R4, SRZ ;  /* 0x0000000000047805 */ /* 0x000fd2000001ff00 */
[----:B------:R-:W-:Y:S05]  /*0180*/  @!P0 BRA `(.L_x_15) ;  /* 0x0000000000308947 */ /* 0x000fea0003800000 */
[----:B------:R-:W1:Y:S01]  /*0190*/  LDC.64 R10, c[0x0][0x380] ;  /* 0x0000e000ff0a7b82 */ /* 0x000e620000000a00 */
[----:B------:R-:W-:Y:S02]  /*01a0*/  HFMA2 R5, -RZ, RZ, 0, 0 ;  /* 0x00000000ff057431 */ /* 0x000fe400000001ff */
[----:B------:R-:W-:Y:S02]  /*01b0*/  IMAD.MOV R7, RZ, RZ, -R7 ;  /* 0x000000ffff077224 */ /* 0x000fe400078e0a07 */
[----:B------:R-:W-:-:S07]  /*01c0*/  IMAD.MOV.U32 R15, RZ, RZ, R13 ;  /* 0x000000ffff0f7224 */ /* 0x000fce00078e000d */
.L_x_16:
[----:B-1----:R-:W-:-:S06]  /*01d0*/  IMAD.WIDE R8, R15, 0x4, R10 ;  /* 0x000000040f087825 */ /* 0x002fcc00078e020a */
[----:B------:R-:W2:Y:S01]  /*01e0*/  LDG.E.CONSTANT R8, desc[UR8][R8.64] ;  /* 0x0000000808087981 */ /* 0x000ea2000c1e9900 */
[----:B------:R-:W-:Y:S01]  /*01f0*/  VIADD R7, R7, 0x1 ;  /* 0x0000000107077836 */ /* 0x000fe20000000000 */
[----:B------:R-:W-:-:S04]  /*0200*/  IADD3 R15, PT, PT, R15, 0x1, RZ ;  /* 0x000000010f0f7810 */ /* 0x000fc80007ffe0ff */
[----:B------:R-:W-:Y:S01]  /*0210*/  ISETP.NE.AND P0, PT, R7, RZ, PT ;  /* 0x000000ff0700720c */ /* 0x000fe20003f05270 */
[C---:B--2---:R-:W-:Y:S01]  /*0220*/  FADD R4, R8.reuse, R4 ;  /* 0x0000000408047221 */ /* 0x044fe20000000000 */
[----:B------:R-:W-:-:S11]  /*0230*/  FFMA R5, R8, R8, R5 ;  /* 0x0000000808057223 */ /* 0x000fd60000000005 */
[----:B------:R-:W-:Y:S05]  /*0240*/  @P0 BRA `(.L_x_16) ;  /* 0xfffffffc00e00947 */ /* 0x000fea000383ffff */
.L_x_15:
[----:B------:R-:W-:Y:S05]  /*0250*/  BSYNC.RECONVERGENT B0 ;  /* 0x0000000000007941 */ /* 0x000fea0003800200 */
.L_x_14:
[----:B------:R-:W-:Y:S04]  /*0260*/  BSSY.RECONVERGENT B0, `(.L_x_13) ;  /* 0x0000012000007945 */ /* 0x000fe80003800200 */
[----:B------:R-:W-:Y:S05]  /*0270*/  @P1 BRA `(.L_x_17) ;  /* 0x0000000000401947 */ /* 0x000fea0003800000 */
.L_x_18:
[----:B0-----:R-:W-:-:S05]  /*0280*/  IMAD.WIDE R8, R15, 0x4, R2 ;  /* 0x000000040f087825 */ /* 0x001fca00078e0202 */
[----:B------:R-:W2:Y:S04]  /*0290*/  LDG.E.CONSTANT R14, desc[UR8][R8.64] ;  /* 0x00000008080e7981 */ /* 0x000ea8000c1e9900 */
[----:B------:R-:W3:Y:S04]  /*02a0*/  LDG.E.CONSTANT R7, desc[UR8][R8.64+0x4] ;  /* 0x0000040808077981 */ /* 0x000ee8000c1e9900 */
[----:B------:R-:W4:Y:S04]  /*02b0*/  LDG.E.CONSTANT R10, desc[UR8][R8.64+0x8] ;  /* 0x00000808080a7981 */ /* 0x000f28000c1e9900 */
[----:B------:R-:W5:Y:S01]  /*02c0*/  LDG.E.CONSTANT R12, desc[UR8][R8.64+0xc] ;  /* 0x00000c08080c7981 */ /* 0x000f62000c1e9900 */
[----:B------:R-:W-:-:S05]  /*02d0*/  VIADD R15, R15, 0x4 ;  /* 0x000000040f0f7836 */ /* 0x000fca0000000000 */
[----:B------:R-:W-:Y:S01]  /*02e0*/  ISETP.GE.AND P0, PT, R15, R6, PT ;  /* 0x000000060f00720c */ /* 0x000fe20003f06270 */
[C---:B--2---:R-:W-:Y:S01]  /*02f0*/  FADD R4, R14.reuse, R4 ;  /* 0x000000040e047221 */ /* 0x044fe20000000000 */
[----:B------:R-:W-:-:S03]  /*0300*/  FFMA R14, R14, R14, R5 ;  /* 0x0000000e0e0e7223 */ /* 0x000fc60000000005 */
[----:B---3--:R-:W-:Y:S01]  /*0310*/  FADD R4, R4, R7 ;  /* 0x0000000704047221 */ /* 0x008fe20000000000 */
[----:B------:R-:W-:-:S03]  /*0320*/  FFMA R7, R7, R7, R14 ;  /* 0x0000000707077223 */ /* 0x000fc6000000000e */
[----:B----4-:R-:W-:Y:S01]  /*0330*/  FADD R4, R4, R10 ;  /* 0x0000000a04047221 */ /* 0x010fe20000000000 */
[----:B------:R-:W-:-:S03]  /*0340*/  FFMA R7, R10, R10, R7 ;  /* 0x0000000a0a077223 */ /* 0x000fc60000000007 */
[----:B-----5:R-:W-:Y:S01]  /*0350*/  FADD R4, R4, R12 ;  /* 0x0000000c04047221 */ /* 0x020fe20000000000 */
[----:B------:R-:W-:Y:S01]  /*0360*/  FFMA R5, R12, R12, R7 ;  /* 0x0000000c0c057223 */ /* 0x000fe20000000007 */
[----:B------:R-:W-:Y:S06]  /*0370*/  @!P0 BRA `(.L_x_18) ;  /* 0xfffffffc00c08947 */ /* 0x000fec000383ffff */
.L_x_17:
[----:B------:R-:W-:Y:S05]  /*0380*/  BSYNC.RECONVERGENT B0 ;  /* 0x0000000000007941 */ /* 0x000fea0003800200 */
.L_x_13:
[----:B0-----:R-:W-:Y:S01]  /*0390*/  I2FP.F32.S32 R3, R0 ;  /* 0x0000000000037245 */ /* 0x001fe20000201400 */
[----:B------:R-:W-:Y:S03]  /*03a0*/  BSSY.RECONVERGENT B0, `(.L_x_19) ;  /* 0x000000d000007945 */ /* 0x000fe60003800200 */
[----:B------:R-:W0:Y:S08]  /*03b0*/  MUFU.RCP R0, R3 ;  /* 0x0000000300007308 */ /* 0x000e300000001000 */
[----:B------:R-:W1:Y:S01]  /*03c0*/  FCHK P0, R4, R3 ;  /* 0x0000000304007302 */ /* 0x000e620000000000 */
[----:B0-----:R-:W-:-:S04]  /*03d0*/  FFMA R7, -R3, R0, 1 ;  /* 0x3f80000003077423 */ /* 0x001fc80000000100 */
[----:B------:R-:W-:-:S04]  /*03e0*/  FFMA R0, R0, R7, R0 ;  /* 0x0000000700007223 */ /* 0x000fc80000000000 */
[----:B------:R-:W-:-:S04]  /*03f0*/  FFMA R7, R0, R4, RZ ;  /* 0x0000000400077223 */ /* 0x000fc800000000ff */
[----:B------:R-:W-:-:S04]  /*0400*/  FFMA R12, -R3, R7, R4 ;  /* 0x00000007030c7223 */ /* 0x000fc80000000104 */
[----:B------:R-:W-:Y:S01]  /*0410*/  FFMA R12, R0, R12, R7 ;  /* 0x0000000c000c7223 */ /* 0x000fe20000000007 */
[----:B-1----:R-:W-:Y:S06]  /*0420*/  @!P0 BRA `(.L_x_20) ;  /* 0x0000000000108947 */ /* 0x002fec0003800000 */
[----:B------:R-:W-:Y:S01]  /*0430*/  IMAD.MOV.U32 R0, RZ, RZ, R4 ;  /* 0x000000ffff007224 */ /* 0x000fe200078e0004 */
[----:B------:R-:W-:-:S07]  /*0440*/  MOV R2, 0x460 ;  /* 0x0000046000027802 */ /* 0x000fce0000000f00 */
[----:B------:R-:W-:Y:S05]  /*0450*/  CALL.REL.NOINC `($__internal_1_$__cuda_sm3x_div_rn_noftz_f32_slowpath) ;  /* 0x0000000800387944 */ /* 0x000fea0003c00000 */
[----:B------:R-:W-:-:S07]  /*0460*/  MOV R12, R0 ;  /* 0x00000000000c7202 */ /* 0x000fce0000000f00 */
.L_x_20:
[----:B------:R-:W-:Y:S05]  /*0470*/  BSYNC.RECONVERGENT B0 ;  /* 0x0000000000007941 */ /* 0x000fea0003800200 */
.L_x_19:
[----:B------:R-:W0:Y:S01]  /*0480*/  MUFU.RCP R0, R3 ;  /* 0x0000000300007308 */ /* 0x000e220000001000 */
[----:B------:R-:W-:Y:S07]  /*0490*/  BSSY.RECONVERGENT B0, `(.L_x_21) ;  /* 0x000000c000007945 */ /* 0x000fee0003800200 */
        /* <DEDUP_REMOVED lines=10> */
[----:B------:R-:W-:-:S07]  /*0540*/  IMAD.MOV.U32 R7, RZ, RZ, R0 ;  /* 0x000000ffff077224 */ /* 0x000fce00078e0000 */
.L_x_22:
[----:B------:R-:W-:Y:S05]  /*0550*/  BSYNC.RECONVERGENT B0 ;  /* 0x0000000000007941 */ /* 0x000fea0003800200 */
.L_x_21:
[----:B------:R-:W-:Y:S01]  /*0560*/  FFMA R7, -R12, R12, R7 ;  /* 0x0000000c0c077223 */ /* 0x000fe20000000107 */
[----:B------:R-:W-:Y:S01]  /*0570*/  UMOV UR4, 0x812dea11 ;  /* 0x812dea1100047882 */ /* 0x000fe20000000000 */
[----:B------:R-:W-:Y:S02]  /*0580*/  UMOV UR5, 0x3d719799 ;  /* 0x3d71979900057882 */ /* 0x000fe40000000000 */
[----:B------:R-:W0:Y:S02]  /*0590*/  F2F.F64.F32 R2, R7 ;  /* 0x0000000700027310 */ /* 0x000e240000201800 */
[----:B0-----:R-:W-:-:S10]  /*05a0*/  DADD R2, R2, UR4 ;  /* 0x0000000402027e29 */ /* 0x001fd40008000000 */
[----:B------:R0:W1:Y:S01]  /*05b0*/  F2F.F32.F64 R2, R2 ;  /* 0x0000000200027310 */ /* 0x0000620000301000 */
[----:B------:R-:W-:Y:S05]  /*05c0*/  @!P2 EXIT ;  /* 0x000000000000a94d */ /* 0x000fea0003800000 */
[----:B------:R-:W2:Y:S01]  /*05d0*/  LDC R0, c[0x0][0x38c] ;  /* 0x0000e300ff007b82 */ /* 0x000ea20000000800 */
[----:B-1----:R-:W-:Y:S02]  /*05e0*/  FSETP.GEU.AND P1, PT, |R2|, 1.175494350822287508e-38, PT ;  /* 0x008000000200780b */ /* 0x002fe40003f2e200 */
[----:B------:R-:W-:-:S11]  /*05f0*/  MOV R16, RZ ;  /* 0x000000ff00107202 */ /* 0x000fd60000000f00 */
[----:B------:R-:W-:-:S04]  /*0600*/  @!P1 FMUL R2, R2, 16777216 ;  /* 0x4b80000002029820 */ /* 0x000fc80000400000 */
[----:B------:R-:W1:Y:S01]  /*0610*/  MUFU.RSQ R14, R2 ;  /* 0x00000002000e7308 */ /* 0x000e620000001400 */
[C---:B--2---:R-:W-:Y:S02]  /*0620*/  ISETP.GE.U32.AND P2, PT, R0.reuse, 0x4, PT ;  /* 0x000000040000780c */ /* 0x044fe40003f46070 */
[----:B------:R-:W-:-:S04]  /*0630*/  LOP3.LUT R15, R0, 0x3, RZ, 0xc0, !PT ;  /* 0x00000003000f7812 */ /* 0x000fc800078ec0ff */
[----:B------:R-:W-:Y:S01]  /*0640*/  ISETP.NE.AND P0, PT, R15, RZ, PT ;  /* 0x000000ff0f00720c */ /* 0x000fe20003f05270 */
[----:B-1----:R-:W-:-:S06]  /*0650*/  @!P1 FMUL R14, R14, 4096 ;  /* 0x458000000e0e9820 */ /* 0x002fcc0000400000 */
[----:B------:R-:W-:Y:S06]  /*0660*/  @!P2 BRA `(.L_x_23) ;  /* 0x0000000000f4a947 */ /* 0x000fec0003800000 */
[----:B0-----:R-:W0:Y:S01]  /*0670*/  LDC.64 R2, c[0x0][0x380] ;  /* 0x0000e000ff027b82 */ /* 0x001e220000000a00 */
[----:B------:R-:W1:Y:S01]  /*0680*/  LDCU.128 UR4, c[0x0][0x390] ;  /* 0x00007200ff0477ac */ /* 0x000e620008000c00 */
[----:B------:R-:W-:Y:S02]  /*0690*/  LOP3.LUT R16, R0, 0x7ffffffc, RZ, 0xc0, !PT ;  /* 0x7ffffffc00107812 */ /* 0x000fe400078ec0ff */
[----:B------:R-:W-:-:S03]  /*06a0*/  MOV R17, R13 ;  /* 0x0000000d00117202 */ /* 0x000fc60000000f00 */
[----:B------:R-:W-:Y:S01]  /*06b0*/  IMAD.MOV R18, RZ, RZ, -R16 ;  /* 0x000000ffff127224 */ /* 0x000fe200078e0a10 */
[----:B-1----:R-:W-:Y:S02]  /*06c0*/  UIADD3 UR6, UP0, UPT, UR6, 0x8, URZ ;  /* 0x0000000806067890 */ /* 0x002fe4000ff1e0ff */
[----:B------:R-:W-:Y:S02]  /*06d0*/  UIADD3 UR4, UP1, UPT, UR4, 0x8, URZ ;  /* 0x0000000804047890 */ /* 0x000fe4000ff3e0ff */
[----:B------:R-:W-:Y:S01]  /*06e0*/  UIADD3.X UR7, UPT, UPT, URZ, UR7, URZ, UP0, !UPT ;  /* 0x00000007ff077290 */ /* 0x000fe200087fe4ff */
[----:B0-----:R-:W-:Y:S01]  /*06f0*/  IMAD.WIDE R20, R13, 0x4, R2 ;  /* 0x000000040d147825 */ /* 0x001fe200078e0202 */
[----:B------:R-:W-:Y:S01]  /*0700*/  UIADD3.X UR5, UPT, UPT, URZ, UR5, URZ, UP1, !UPT ;  /* 0x00000005ff057290 */ /* 0x000fe20008ffe4ff */
[----:B------:R-:W-:Y:S02]  /*0710*/  MOV R4, UR6 ;  /* 0x0000000600047c02 */ /* 0x000fe40008000f00 */
[----:B------:R-:W-:Y:S01]  /*0720*/  IMAD.U32 R8, RZ, RZ, UR4 ;  /* 0x00000004ff087e24 */ /* 0x000fe2000f8e00ff */
[----:B------:R-:W-:-:S02]  /*0730*/  IADD3 R6, P1, PT, R20, 0x8, RZ ;  /* 0x0000000814067810 */ /* 0x000fc40007f3e0ff */
[----:B------:R-:W-:Y:S01]  /*0740*/  IADD3 R19, P2, PT, R20, 0xc, RZ ;  /* 0x0000000c14137810 */ /* 0x000fe20007f5e0ff */
[----:B------:R-:W-:Y:S01]  /*0750*/  IMAD.U32 R9, RZ, RZ, UR5 ;  /* 0x00000005ff097e24 */ /* 0x000fe2000f8e00ff */
[----:B------:R-:W-:Y:S01]  /*0760*/  MOV R5, UR7 ;  /* 0x0000000700057c02 */ /* 0x000fe20008000f00 */
[--C-:B------:R-:W-:Y:S02]  /*0770*/  IMAD.X R7, RZ, RZ, R21.reuse, P1 ;  /* 0x000000ffff077224 */ /* 0x100fe400008e0615 */
[----:B------:R-:W-:-:S08]  /*0780*/  IMAD.X R20, RZ, RZ, R21, P2 ;  /* 0x000000ffff147224 */ /* 0x000fd000010e0615 */
.L_x_24:
[----:B0-----:R-:W-:Y:S01]  /*0790*/  IMAD.WIDE R10, R17, 0x4, R2 ;  /* 0x00000004110a7825 */ /* 0x001fe200078e0202 */
[----:B------:R-:W2:Y:S04]  /*07a0*/  LDG.E.CONSTANT R25, desc[UR8][R4.64+-0x8] ;  /* 0xfffff80804197981 */ /* 0x000ea8000c1e9900 */
[----:B------:R-:W3:Y:S04]  /*07b0*/  LDG.E.CONSTANT R27, desc[UR8][R4.64+-0x4] ;  /* 0xfffffc08041b7981 */ /* 0x000ee8000c1e9900 */
[----:B------:R-:W4:Y:S04]  /*07c0*/  LDG.E.CONSTANT R21, desc[UR8][R10.64] ;  /* 0x000000080a157981 */ /* 0x000f28000c1e9900 */
[----:B------:R-:W5:Y:S04]  /*07d0*/  LDG.E.CONSTANT R23, desc[UR8][R6.64+-0x4] ;  /* 0xfffffc0806177981 */ /* 0x000f68000c1e9900 */
[----:B------:R-:W5:Y:S04]  /*07e0*/  LDG.E.CONSTANT R24, desc[UR8][R8.64+-0x8] ;  /* 0xfffff80808187981 */ /* 0x000f68000c1e9900 */
[----:B------:R-:W5:Y:S04]  /*07f0*/  LDG.E.CONSTANT R22, desc[UR8][R8.64+-0x4] ;  /* 0xfffffc0808167981 */ /* 0x000f68000c1e9900 */
[----:B------:R-:W5:Y:S04]  /*0800*/  LDG.E.CONSTANT R29, desc[UR8][R4.64] ;  /* 0x00000008041d7981 */ /* 0x000f68000c1e9900 */
[----:B------:R-:W5:Y:S01]  /*0810*/  LDG.E.CONSTANT R26, desc[UR8][R6.64] ;  /* 0x00000008061a7981 */ /* 0x000f62000c1e9900 */
[C---:B--2---:R-:W-:Y:S01]  /*0820*/  FMUL R25, R14.reuse, R25 ;  /* 0x000000190e197220 */ /* 0x044fe20000400000 */
[----:B---3--:R-:W-:Y:S01]  /*0830*/  FMUL R27, R14, R27 ;  /* 0x0000001b0e1b7220 */ /* 0x008fe20000400000 */
[--C-:B----4-:R-:W-:Y:S01]  /*0840*/  FADD R21, R21, -R12.reuse ;  /* 0x8000000c15157221 */ /* 0x110fe20000000000 */
[----:B-----5:R-:W-:-:S03]  /*0850*/  FADD R23, R23, -R12 ;  /* 0x8000000c17177221 */ /* 0x020fc60000000000 */
[----:B------:R-:W-:Y:S02]  /*0860*/  FFMA R21, R25, R21, R24 ;  /* 0x0000001519157223 */ /* 0x000fe40000000018 */
[----:B------:R-:W2:Y:S01]  /*0870*/  LDG.E.CONSTANT R25, desc[UR8][R4.64+0x4] ;  /* 0x0000040804197981 */ /* 0x000ea2000c1e9900 */
[----:B------:R-:W-:-:S03]  /*0880*/  FFMA R23, R27, R23, R22 ;  /* 0x000000171b177223 */ /* 0x000fc60000000016 */
[----:B------:R0:W3:Y:S04]  /*0890*/  LDG.E.CONSTANT R27, desc[UR8][R6.64+0x4] ;  /* 0x00000408061b7981 */ /* 0x0000e8000c1e9900 */
[----:B------:R-:W4:Y:S04]  /*08a0*/  LDG.E.CONSTANT R24, desc[UR8][R8.64] ;  /* 0x0000000808187981 */ /* 0x000f28000c1e9900 */
[----:B------:R1:W5:Y:S01]  /*08b0*/  LDG.E.CONSTANT R22, desc[UR8][R8.64+0x4] ;  /* 0x0000040808167981 */ /* 0x000362000c1e9900 */
[----:B------:R-:W-:Y:S01]  /*08c0*/  FMUL R29, R14, R29 ;  /* 0x0000001d0e1d7220 */ /* 0x000fe20000400000 */
[----:B------:R-:W-:-:S02]  /*08d0*/  FADD R26, R26, -R12 ;  /* 0x8000000c1a1a7221 */ /* 0x000fc40000000000 */
[----:B------:R0:W-:Y:S01]  /*08e0*/  STG.E desc[UR8][R10.64], R21 ;  /* 0x000000150a007986 */ /* 0x0001e2000c101908 */
[----:B------:R-:W-:Y:S02]  /*08f0*/  IADD3 R18, PT, PT, R18, 0x4, RZ ;  /* 0x0000000412127810 */ /* 0x000fe40007ffe0ff */
[----:B0-----:R-:W-:Y:S01]  /*0900*/  MOV R10, R19 ;  /* 0x00000013000a7202 */ /* 0x001fe20000000f00 */
[----:B------:R-:W-:-:S05]  /*0910*/  IMAD.MOV.U32 R11, RZ, RZ, R20 ;  /* 0x000000ffff0b7224 */ /* 0x000fca00078e0014 */
[----:B------:R0:W-:Y:S01]  /*0920*/  STG.E desc[UR8][R10.64+-0x8], R23 ;  /* 0xfffff8170a007986 */ /* 0x0001e2000c101908 */
[----:B------:R-:W-:Y:S02]  /*0930*/  ISETP.NE.AND P1, PT, R18, RZ, PT ;  /* 0x000000ff1200720c */ /* 0x000fe40003f25270 */
[----:B------:R-:W-:Y:S02]  /*0940*/  IADD3 R6, P2, PT, R6, 0x10, RZ ;  /* 0x0000001006067810 */ /* 0x000fe40007f5e0ff */
[----:B------:R-:W-:Y:S02]  /*0950*/  IADD3 R4, P4, PT, R4, 0x10, RZ ;  /* 0x0000001004047810 */ /* 0x000fe40007f9e0ff */
[----:B------:R-:W-:Y:S02]  /*0960*/  IADD3 R19, P3, PT, R10, 0x10, RZ ;  /* 0x000000100a137810 */ /* 0x000fe40007f7e0ff */
[----:B-1----:R-:W-:Y:S01]  /*0970*/  IADD3 R8, P5, PT, R8, 0x10, RZ ;  /* 0x0000001008087810 */ /* 0x002fe20007fbe0ff */
[----:B------:R-:W-:Y:S01]  /*0980*/  IMAD.X R7, RZ, RZ, R7, P2 ;  /* 0x000000ffff077224 */ /* 0x000fe200010e0607 */
[----:B------:R-:W-:Y:S01]  /*0990*/  IADD3.X R20, PT, PT, RZ, R11, RZ, P3, !PT ;  /* 0x0000000bff147210 */ /* 0x000fe20001ffe4ff */
[----:B------:R-:W-:Y:S01]  /*09a0*/  IMAD.X R5, RZ, RZ, R5, P4 ;  /* 0x000000ffff057224 */ /* 0x000fe200020e0605 */
[----:B------:R-:W-:Y:S01]  /*09b0*/  IADD3.X R9, PT, PT, RZ, R9, RZ, P5, !PT ;  /* 0x00000009ff097210 */ /* 0x000fe20002ffe4ff */
[----:B------:R-:W-:-:S02]  /*09c0*/  VIADD R17, R17, 0x4 ;  /* 0x0000000411117836 */ /* 0x000fc40000000000 */
[----:B--2---:R-:W-:Y:S01]  /*09d0*/  FMUL R25, R14, R25 ;  /* 0x000000190e197220 */ /* 0x004fe20000400000 */
[----:B---3--:R-:W-:Y:S01]  /*09e0*/  FADD R27, R27, -R12 ;  /* 0x8000000c1b1b7221 */ /* 0x008fe20000000000 */
[----:B----4-:R-:W-:-:S03]  /*09f0*/  FFMA R29, R29, R26, R24 ;  /* 0x0000001a1d1d7223 */ /* 0x010fc60000000018 */
[----:B-----5:R-:W-:Y:S02]  /*0a00*/  FFMA R25, R25, R27, R22 ;  /* 0x0000001b19197223 */ /* 0x020fe40000000016 */
[----:B------:R0:W-:Y:S04]  /*0a10*/  STG.E desc[UR8][R10.64+-0x4], R29 ;  /* 0xfffffc1d0a007986 */ /* 0x0001e8000c101908 */
[----:B------:R0:W-:Y:S01]  /*0a20*/  STG.E desc[UR8][R10.64], R25 ;  /* 0x000000190a007986 */ /* 0x0001e2000c101908 */
[----:B------:R-:W-:Y:S05]  /*0a30*/  @P1 BRA `(.L_x_24) ;  /* 0xfffffffc00541947 */ /* 0x000fea000383ffff */
.L_x_23:
[----:B------:R-:W-:Y:S05]  /*0a40*/  @!P0 EXIT ;  /* 0x000000000000894d */ /* 0x000fea0003800000 */
[----:B------:R-:W-:Y:S02]  /*0a50*/  ISETP.NE.AND P0, PT, R15, 0x1, PT ;  /* 0x000000010f00780c */ /* 0x000fe40003f05270 */
[----:B------:R-:W-:-:S04]  /*0a60*/  LOP3.LUT R0, R0, 0x1, RZ, 0xc0, !PT ;  /* 0x0000000100007812 */ /* 0x000fc800078ec0ff */
[----:B------:R-:W-:-:S07]  /*0a70*/  ISETP.NE.U32.AND P1, PT, R0, 0x1, PT ;  /* 0x000000010000780c */ /* 0x000fce0003f25070 */
[----:B------:R-:W-:Y:S06]  /*0a80*/  @!P0 BRA `(.L_x_25) ;  /* 0x00000000006c8947 */ /* 0x000fec0003800000 */
[----:B------:R-:W1:Y:S01]  /*0a90*/  LDC.64 R8, c[0x0][0x398] ;  /* 0x0000e600ff087b82 */ /* 0x000e620000000a00 */
[----:B------:R-:W2:Y:S01]  /*0aa0*/  LDCU.64 UR4, c[0x0][0x380] ;  /* 0x00007000ff0477ac */ /* 0x000ea20008000a00 */
[CC--:B------:R-:W-:Y:S02]  /*0ab0*/  IADD3 R0, P0, PT, R13.reuse, R16.reuse, RZ ;  /* 0x000000100d007210 */ /* 0x0c0fe40007f1e0ff */
[C---:B0-----:R-:W-:Y:S02]  /*0ac0*/  IADD3 R3, PT, PT, R13.reuse, R16, RZ ;  /* 0x000000100d037210 */ /* 0x041fe40007ffe0ff */
[----:B------:R-:W-:Y:S02]  /*0ad0*/  LEA.HI.X.SX32 R11, R13, RZ, 0x1, P0 ;  /* 0x000000ff0d0b7211 */ /* 0x000fe400000f0eff */
[----:B------:R-:W0:Y:S08]  /*0ae0*/  LDC.64 R4, c[0x0][0x380] ;  /* 0x0000e000ff047b82 */ /* 0x000e300000000a00 */
[----:B------:R-:W3:Y:S01]  /*0af0*/  LDC.64 R6, c[0x0][0x390] ;  /* 0x0000e400ff067b82 */ /* 0x000ee20000000a00 */
[----:B--2---:R-:W-:Y:S01]  /*0b00*/  LEA R2, P0, R0, UR4, 0x2 ;  /* 0x0000000400027c11 */ /* 0x004fe2000f8010ff */
[----:B-1----:R-:W-:-:S05]  /*0b10*/  IMAD.WIDE.U32 R8, R16, 0x4, R8 ;  /* 0x0000000410087825 */ /* 0x002fca00078e0008 */
[----:B------:R-:W2:Y:S01]  /*0b20*/  LDG.E.CONSTANT R17, desc[UR8][R8.64+0x4] ;  /* 0x0000040808117981 */ /* 0x000ea2000c1e9900 */
[----:B0-----:R-:W-:Y:S01]  /*0b30*/  IMAD.WIDE R4, R3, 0x4, R4 ;  /* 0x0000000403047825 */ /* 0x001fe200078e0204 */
[----:B------:R-:W-:Y:S02]  /*0b40*/  LEA.HI.X R3, R0, UR5, R11, 0x2, P0 ;  /* 0x0000000500037c11 */ /* 0x000fe400080f140b */
[----:B------:R-:W4:Y:S04]  /*0b50*/  LDG.E.CONSTANT R11, desc[UR8][R8.64] ;  /* 0x00000008080b7981 */ /* 0x000f28000c1e9900 */
[----:B------:R-:W5:Y:S01]  /*0b60*/  LDG.E.CONSTANT R15, desc[UR8][R4.64] ;  /* 0x00000008040f7981 */ /* 0x000f62000c1e9900 */
[----:B---3--:R-:W-:-:S03]  /*0b70*/  IMAD.WIDE.U32 R6, R16, 0x4, R6 ;  /* 0x0000000410067825 */ /* 0x008fc600078e0006 */
[----:B------:R-:W3:Y:S04]  /*0b80*/  LDG.E.CONSTANT R19, desc[UR8][R2.64+0x4] ;  /* 0x0000040802137981 */ /* 0x000ee8000c1e9900 */
[----:B------:R-:W3:Y:S04]  /*0b90*/  LDG.E.CONSTANT R0, desc[UR8][R6.64] ;  /* 0x0000000806007981 */ /* 0x000ee8000c1e9900 */
[----:B------:R-:W3:Y:S01]  /*0ba0*/  LDG.E.CONSTANT R10, desc[UR8][R6.64+0x4] ;  /* 0x00000408060a7981 */ /* 0x000ee2000c1e9900 */
[----:B------:R-:W-:Y:S02]  /*0bb0*/  VIADD R16, R16, 0x2 ;  /* 0x0000000210107836 */ /* 0x000fe40000000000 */
[C---:B--2---:R-:W-:Y:S01]  /*0bc0*/  FMUL R17, R14.reuse, R17 ;  /* 0x000000110e117220 */ /* 0x044fe20000400000 */
[----:B----4-:R-:W-:Y:S01]  /*0bd0*/  FMUL R11, R14, R11 ;  /* 0x0000000b0e0b7220 */ /* 0x010fe20000400000 */
[--C-:B-----5:R-:W-:Y:S01]  /*0be0*/  FADD R15, R15, -R12.reuse ;  /* 0x8000000c0f0f7221 */ /* 0x120fe20000000000 */
[----:B---3--:R-:W-:-:S03]  /*0bf0*/  FADD R19, R19, -R12 ;  /* 0x8000000c13137221 */ /* 0x008fc60000000000 */
[----:B------:R-:W-:Y:S01]  /*0c00*/  FFMA R11, R11, R15, R0 ;  /* 0x0000000f0b0b7223 */ /* 0x000fe20000000000 */
[----:B------:R-:W-:-:S04]  /*0c10*/  FFMA R17, R17, R19, R10 ;  /* 0x0000001311117223 */ /* 0x000fc8000000000a */
[----:B------:R1:W-:Y:S04]  /*0c20*/  STG.E desc[UR8][R4.64], R11 ;  /* 0x0000000b04007986 */ /* 0x0003e8000c101908 */
[----:B------:R1:W-:Y:S02]  /*0c30*/  STG.E desc[UR8][R2.64+0x4], R17 ;  /* 0x0000041102007986 */ /* 0x0003e4000c101908 */
.L_x_25:
[----:B------:R-:W-:Y:S05]  /*0c40*/  @P1 EXIT ;  /* 0x000000000000194d */ /* 0x000fea0003800000 */
[----:B01----:R-:W0:Y:S01]  /*0c50*/  LDC.64 R2, c[0x0][0x398] ;  /* 0x0000e600ff027b82 */ /* 0x003e220000000a00 */
[----:B------:R-:W-:-:S07]  /*0c60*/  IADD3 R13, PT, PT, R13, R16, RZ ;  /* 0x000000100d0d7210 */ /* 0x000fce0007ffe0ff */
[----:B------:R-:W1:Y:S08]  /*0c70*/  LDC.64 R4, c[0x0][0x380] ;  /* 0x0000e000ff047b82 */ /* 0x000e700000000a00 */
[----:B------:R-:W2:Y:S01]  /*0c80*/  LDC.64 R6, c[0x0][0x390] ;  /* 0x0000e400ff067b82 */ /* 0x000ea20000000a00 */
[----:B0-----:R-:W-:-:S06]  /*0c90*/  IMAD.WIDE.U32 R2, R16, 0x4, R2 ;  /* 0x0000000410027825 */ /* 0x001fcc00078e0002 */
[----:B------:R-:W3:Y:S01]  /*0ca0*/  LDG.E.CONSTANT R3, desc[UR8][R2.64] ;  /* 0x0000000802037981 */ /* 0x000ee2000c1e9900 */
[----:B-1----:R-:W-:-:S05]  /*0cb0*/  IMAD.WIDE R4, R13, 0x4, R4 ;  /* 0x000000040d047825 */ /* 0x002fca00078e0204 */
[----:B------:R-:W4:Y:S01]  /*0cc0*/  LDG.E.CONSTANT R9, desc[UR8][R4.64] ;  /* 0x0000000804097981 */ /* 0x000f22000c1e9900 */
[----:B--2---:R-:W-:-:S06]  /*0cd0*/  IMAD.WIDE.U32 R16, R16, 0x4, R6 ;  /* 0x0000000410107825 */ /* 0x004fcc00078e0006 */
[----:B------:R-:W2:Y:S01]  /*0ce0*/  LDG.E.CONSTANT R16, desc[UR8][R16.64] ;  /* 0x0000000810107981 */ /* 0x000ea2000c1e9900 */
[----:B---3--:R-:W-:Y:S01]  /*0cf0*/  FMUL R7, R14, R3 ;  /* 0x000000030e077220 */ /* 0x008fe20000400000 */
[----:B----4-:R-:W-:-:S04]  /*0d00*/  FADD R9, R9, -R12 ;  /* 0x8000000c09097221 */ /* 0x010fc80000000000 */
[----:B--2---:R-:W-:-:S05]  /*0d10*/  FFMA R7, R7, R9, R16 ;  /* 0x0000000907077223 */ /* 0x004fca0000000010 */
[----:B------:R-:W-:Y:S01]  /*0d20*/  STG.E desc[UR8][R4.64], R7 ;  /* 0x0000000704007986 */ /* 0x000fe2000c101908 */
[----:B------:R-:W-:Y:S05]  /*0d30*/  EXIT ;  /* 0x000000000000794d */ /* 0x000fea0003800000 */
        .weak           $__internal_1_$__cuda_sm3x_div_rn_noftz_f32_slowpath
        .type           $__internal_1_$__cuda_sm3x_div_rn_noftz_f32_slowpath,@function
        .size           $__internal_1_$__cuda_sm3x_div_rn_noftz_f32_slowpath,(.L_x_40 - $__internal_1_$__cuda_sm3x_div_rn_noftz_f32_slowpath)
$__internal_1_$__cuda_sm3x_div_rn_noftz_f32_slowpath:
[--C-:B------:R-:W-:Y:S01]  /*0d40*/  SHF.R.U32.HI R6, RZ, 0x17, R3.reuse ;  /* 0x00000017ff067819 */ /* 0x100fe20000011603 */
[----:B------:R-:W-:Y:S01]  /*0d50*/  BSSY.RECONVERGENT B1, `(.L_x_26) ;  /* 0x0000063000017945 */ /* 0x000fe20003800200 */
[----:B------:R-:W-:Y:S01]  /*0d60*/  SHF.R.U32.HI R4, RZ, 0x17, R0 ;  /* 0x00000017ff047819 */ /* 0x000fe20000011600 */
[----:B------:R-:W-:Y:S01]  /*0d70*/  IMAD.MOV.U32 R7, RZ, RZ, R3 ;  /* 0x000000ffff077224 */ /* 0x000fe200078e0003 */
[----:B------:R-:W-:Y:S02]  /*0d80*/  LOP3.LUT R14, R6, 0xff, RZ, 0xc0, !PT ;  /* 0x000000ff060e7812 */ /* 0x000fe400078ec0ff */
[----:B------:R-:W-:-:S03]  /*0d90*/  LOP3.LUT R10, R4, 0xff, RZ, 0xc0, !PT ;  /* 0x000000ff040a7812 */ /* 0x000fc600078ec0ff */
[----:B------:R-:W-:Y:S01]  /*0da0*/  VIADD R8, R14, 0xffffffff ;  /* 0xffffffff0e087836 */ /* 0x000fe20000000000 */
[----:B------:R-:W-:-:S04]  /*0db0*/  IADD3 R6, PT, PT, R10, -0x1, RZ ;  /* 0xffffffff0a067810 */ /* 0x000fc80007ffe0ff */
[----:B------:R-:W-:-:S04]  /*0dc0*/  ISETP.GT.U32.AND P0, PT, R8, 0xfd, PT ;  /* 0x000000fd0800780c */ /* 0x000fc80003f04070 */
[----:B------:R-:W-:-:S13]  /*0dd0*/  ISETP.GT.U32.OR P0, PT, R6, 0xfd, P0 ;  /* 0x000000fd0600780c */ /* 0x000fda0000704470 */
[----:B------:R-:W-:Y:S01]  /*0de0*/  @!P0 MOV R4, RZ ;  /* 0x000000ff00048202 */ /* 0x000fe20000000f00 */
[----:B------:R-:W-:Y:S06]  /*0df0*/  @!P0 BRA `(.L_x_27) ;  /* 0x00000000005c8947 */ /* 0x000fec0003800000 */
[----:B------:R-:W-:Y:S02]  /*0e00*/  FSETP.GTU.FTZ.AND P0, PT, |R0|, +INF , PT ;  /* 0x7f8000000000780b */ /* 0x000fe40003f1c200 */
[----:B------:R-:W-:-:S04]  /*0e10*/  FSETP.GTU.FTZ.AND P1, PT, |R3|, +INF , PT ;  /* 0x7f8000000300780b */ /* 0x000fc80003f3c200 */
[----:B------:R-:W-:-:S13]  /*0e20*/  PLOP3.LUT P0, PT, P0, P1, PT, 0xf8, 0x8f ;  /* 0x00000000008f781c */ /* 0x000fda0000703f70 */
[----:B------:R-:W-:Y:S05]  /*0e30*/  @P0 BRA `(.L_x_28) ;  /* 0x00000004004c0947 */ /* 0x000fea0003800000 */
[----:B------:R-:W-:-:S13]  /*0e40*/  LOP3.LUT P0, RZ, R7, 0x7fffffff, R0, 0xc8, !PT ;  /* 0x7fffffff07ff7812 */ /* 0x000fda000780c800 */
[----:B------:R-:W-:Y:S05]  /*0e50*/  @!P0 BRA `(.L_x_29) ;  /* 0x00000004003c8947 */ /* 0x000fea0003800000 */
[C---:B------:R-:W-:Y:S02]  /*0e60*/  FSETP.NEU.FTZ.AND P1, PT, |R0|.reuse, +INF , PT ;  /* 0x7f8000000000780b */ /* 0x040fe40003f3d200 */
[----:B------:R-:W-:Y:S02]  /*0e70*/  FSETP.NEU.FTZ.AND P3, PT, |R3|, +INF , PT ;  /* 0x7f8000000300780b */ /* 0x000fe40003f7d200 */
[----:B------:R-:W-:-:S11]  /*0e80*/  FSETP.NEU.FTZ.AND P0, PT, |R0|, +INF , PT ;  /* 0x7f8000000000780b */ /* 0x000fd60003f1d200 */
[----:B------:R-:W-:Y:S05]  /*0e90*/  @!P3 BRA !P1, `(.L_x_29) ;  /* 0x00000004002cb947 */ /* 0x000fea0004800000 */
[----:B------:R-:W-:-:S04]  /*0ea0*/  LOP3.LUT P1, RZ, R0, 0x7fffffff, RZ, 0xc0, !PT ;  /* 0x7fffffff00ff7812 */ /* 0x000fc8000782c0ff */
[----:B------:R-:W-:-:S13]  /*0eb0*/  PLOP3.LUT P1, PT, P3, P1, PT, 0x2f, 0xf2 ;  /* 0x0000000000f2781c */ /* 0x000fda0001f22577 */
[----:B------:R-:W-:Y:S05]  /*0ec0*/  @P1 BRA `(.L_x_30) ;  /* 0x0000000400181947 */ /* 0x000fea0003800000 */
[----:B------:R-:W-:-:S04]  /*0ed0*/  LOP3.LUT P1, RZ, R7, 0x7fffffff, RZ, 0xc0, !PT ;  /* 0x7fffffff07ff7812 */ /* 0x000fc8000782c0ff */
[----:B------:R-:W-:-:S13]  /*0ee0*/  PLOP3.LUT P0, PT, P0, P1, PT, 0x2f, 0xf2 ;  /* 0x0000000000f2781c */ /* 0x000fda0000702577 */
[----:B------:R-:W-:Y:S05]  /*0ef0*/  @P0 BRA `(.L_x_31) ;  /* 0x0000000400000947 */ /* 0x000fea0003800000 */
[----:B------:R-:W-:Y:S02]  /*0f00*/  ISETP.GE.AND P0, PT, R6, RZ, PT ;  /* 0x000000ff0600720c */ /* 0x000fe40003f06270 */
[----:B------:R-:W-:-:S11]  /*0f10*/  ISETP.GE.AND P1, PT, R8, RZ, PT ;  /* 0x000000ff0800720c */ /* 0x000fd60003f26270 */
[----:B------:R-:W-:Y:S01]  /*0f20*/  @P0 IMAD.MOV.U32 R4, RZ, RZ, RZ ;  /* 0x000000ffff040224 */ /* 0x000fe200078e00ff */
[----:B------:R-:W-:Y:S01]  /*0f30*/  @!P0 MOV R4, 0xffffffc0 ;  /* 0xffffffc000048802 */ /* 0x000fe20000000f00 */
[----:B------:R-:W-:Y:S01]  /*0f40*/  @!P0 FFMA R0, R0, 1.84467440737095516160e+19, RZ ;  /* 0x5f80000000008823 */ /* 0x000fe200000000ff */
[----:B------:R-:W-:-:S03]  /*0f50*/  @!P1 FFMA R7, R3, 1.84467440737095516160e+19, RZ ;  /* 0x5f80000003079823 */ /* 0x000fc600000000ff */
[----:B------:R-:W-:-:S07]  /*0f60*/  @!P1 VIADD R4, R4, 0x40 ;  /* 0x0000004004049836 */ /* 0x000fce0000000000 */
.L_x_27:
[----:B------:R-:W-:Y:S01]  /*0f70*/  LEA R6, R14, 0xc0800000, 0x17 ;  /* 0xc08000000e067811 */ /* 0x000fe200078eb8ff */
[----:B------:R-:W-:Y:S03]  /*0f80*/  BSSY.RECONVERGENT B2, `(.L_x_32) ;  /* 0x0000036000027945 */ /* 0x000fe60003800200 */
[----:B------:R-:W-:Y:S01]  /*0f90*/  IADD3 R6, PT, PT, -R6, R7, RZ ;  /* 0x0000000706067210 */ /* 0x000fe20007ffe1ff */
[----:B------:R-:W-:-:S03]  /*0fa0*/  VIADD R7, R10, 0xffffff81 ;  /* 0xffffff810a077836 */ /* 0x000fc60000000000 */
[----:B------:R-:W0:Y:S01]  /*0fb0*/  MUFU.RCP R8, R6 ;  /* 0x0000000600087308 */ /* 0x000e220000001000 */
[----:B------:R-:W-:Y:S01]  /*0fc0*/  FADD.FTZ R9, -R6, -RZ ;  /* 0x800000ff06097221 */ /* 0x000fe20000010100 */
[C---:B------:R-:W-:Y:S01]  /*0fd0*/  IMAD R0, R7.reuse, -0x800000, R0 ;  /* 0xff80000007007824 */ /* 0x040fe200078e0200 */
[----:B------:R-:W-:-:S04]  /*0fe0*/  IADD3 R7, PT, PT, R7, 0x7f, -R14 ;  /* 0x0000007f07077810 */ /* 0x000fc80007ffe80e */
[----:B------:R-:W-:Y:S01]  /*0ff0*/  IADD3 R7, PT, PT, R7, R4, RZ ;  /* 0x0000000407077210 */ /* 0x000fe20007ffe0ff */
[----:B0-----:R-:W-:-:S04]  /*1000*/  FFMA R11, R8, R9, 1 ;  /* 0x3f800000080b7423 */ /* 0x001fc80000000009 */
[----:B------:R-:W-:-:S04]  /*1010*/  FFMA R15, R8, R11, R8 ;  /* 0x0000000b080f7223 */ /* 0x000fc80000000008 */
[----:B------:R-:W-:-:S04]  /*1020*/  FFMA R8, R0, R15, RZ ;  /* 0x0000000f00087223 */ /* 0x000fc800000000ff */
[----:B------:R-:W-:-:S04]  /*1030*/  FFMA R11, R9, R8, R0 ;  /* 0x00000008090b7223 */ /* 0x000fc80000000000 */
[----:B------:R-:W-:-:S04]  /*1040*/  FFMA R8, R15, R11, R8 ;  /* 0x0000000b0f087223 */ /* 0x000fc80000000008 */
[----:B------:R-:W-:-:S04]  /*1050*/  FFMA R9, R9, R8, R0 ;  /* 0x0000000809097223 */ /* 0x000fc80000000000 */
[----:B------:R-:W-:-:S05]  /*1060*/  FFMA R0, R15, R9, R8 ;  /* 0x000000090f007223 */ /* 0x000fca0000000008 */
[----:B------:R-:W-:-:S04]  /*1070*/  SHF.R.U32.HI R6, RZ, 0x17, R0 ;  /* 0x00000017ff067819 */ /* 0x000fc80000011600 */
[----:B------:R-:W-:-:S05]  /*1080*/  LOP3.LUT R6, R6, 0xff, RZ, 0xc0, !PT ;  /* 0x000000ff06067812 */ /* 0x000fca00078ec0ff */
[----:B------:R-:W-:-:S05]  /*1090*/  IMAD.IADD R10, R6, 0x1, R7 ;  /* 0x00000001060a7824 */ /* 0x000fca00078e0207 */
[----:B------:R-:W-:-:S04]  /*10a0*/  IADD3 R4, PT, PT, R10, -0x1, RZ ;  /* 0xffffffff0a047810 */ /* 0x000fc80007ffe0ff */
[----:B------:R-:W-:-:S13]  /*10b0*/  ISETP.GE.U32.AND P0, PT, R4, 0xfe, PT ;  /* 0x000000fe0400780c */ /* 0x000fda0003f06070 */
[----:B------:R-:W-:Y:S05]  /*10c0*/  @!P0 BRA `(.L_x_33) ;  /* 0x0000000000808947 */ /* 0x000fea0003800000 */
[----:B------:R-:W-:-:S13]  /*10d0*/  ISETP.GT.AND P0, PT, R10, 0xfe, PT ;  /* 0x000000fe0a00780c */ /* 0x000fda0003f04270 */
[----:B------:R-:W-:Y:S05]  /*10e0*/  @P0 BRA `(.L_x_34) ;  /* 0x00000000006c0947 */ /* 0x000fea0003800000 */
[----:B------:R-:W-:-:S13]  /*10f0*/  ISETP.GE.AND P0, PT, R10, 0x1, PT ;  /* 0x000000010a00780c */ /* 0x000fda0003f06270 */
[----:B------:R-:W-:Y:S05]  /*1100*/  @P0 BRA `(.L_x_35) ;  /* 0x0000000000740947 */ /* 0x000fea0003800000 */
[----:B------:R-:W-:Y:S02]  /*1110*/  ISETP.GE.AND P0, PT, R10, -0x18, PT ;  /* 0xffffffe80a00780c */ /* 0x000fe40003f06270 */
[----:B------:R-:W-:-:S11]  /*1120*/  LOP3.LUT R0, R0, 0x80000000, RZ, 0xc0, !PT ;  /* 0x8000000000007812 */ /* 0x000fd600078ec0ff */
[----:B------:R-:W-:Y:S05]  /*1130*/  @!P0 BRA `(.L_x_35) ;  /* 0x0000000000688947 */ /* 0x000fea0003800000 */
[CCC-:B------:R-:W-:Y:S01]  /*1140*/  FFMA.RZ R4, R15.reuse, R9.reuse, R8.reuse ;  /* 0x000000090f047223 */ /* 0x1c0fe2000000c008 */
[CCC-:B------:R-:W-:Y:S01]  /*1150*/  FFMA.RM R7, R15.reuse, R9.reuse, R8.reuse ;  /* 0x000000090f077223 */ /* 0x1c0fe20000004008 */
[C---:B------:R-:W-:Y:S02]  /*1160*/  ISETP.NE.AND P3, PT, R10.reuse, RZ, PT ;  /* 0x000000ff0a00720c */ /* 0x040fe40003f65270 */
[----:B------:R-:W-:Y:S02]  /*1170*/  ISETP.NE.AND P1, PT, R10, RZ, PT ;  /* 0x000000ff0a00720c */ /* 0x000fe40003f25270 */
[----:B------:R-:W-:Y:S01]  /*1180*/  LOP3.LUT R6, R4, 0x7fffff, RZ, 0xc0, !PT ;  /* 0x007fffff04067812 */ /* 0x000fe200078ec0ff */
[----:B------:R-:W-:Y:S01]  /*1190*/  FFMA.RP R4, R15, R9, R8 ;  /* 0x000000090f047223 */ /* 0x000fe20000008008 */
[C---:B------:R-:W-:Y:S01]  /*11a0*/  VIADD R9, R10.reuse, 0x20 ;  /* 0x000000200a097836 */ /* 0x040fe20000000000 */
[----:B------:R-:W-:Y:S02]  /*11b0*/  IADD3 R8, PT, PT, -R10, RZ, RZ ;  /* 0x000000ff0a087210 */ /* 0x000fe40007ffe1ff */
[----:B------:R-:W-:-:S02]  /*11c0*/  LOP3.LUT R6, R6, 0x800000, RZ, 0xfc, !PT ;  /* 0x0080000006067812 */ /* 0x000fc400078efcff */
[----:B------:R-:W-:Y:S02]  /*11d0*/  FSETP.NEU.FTZ.AND P0, PT, R4, R7, PT ;  /* 0x000000070400720b */ /* 0x000fe40003f1d000 */
[----:B------:R-:W-:Y:S02]  /*11e0*/  SHF.L.U32 R9, R6, R9, RZ ;  /* 0x0000000906097219 */ /* 0x000fe400000006ff */
[----:B------:R-:W-:Y:S02]  /*11f0*/  SEL R7, R8, RZ, P3 ;  /* 0x000000ff08077207 */ /* 0x000fe40001800000 */
[----:B------:R-:W-:Y:S02]  /*1200*/  ISETP.NE.AND P1, PT, R9, RZ, P1 ;  /* 0x000000ff0900720c */ /* 0x000fe40000f25270 */
[----:B------:R-:W-:Y:S02]  /*1210*/  SHF.R.U32.HI R7, RZ, R7, R6 ;  /* 0x00000007ff077219 */ /* 0x000fe40000011606 */
[----:B------:R-:W-:-:S02]  /*1220*/  PLOP3.LUT P0, PT, P0, P1, PT, 0xf8, 0x8f ;  /* 0x00000000008f781c */ /* 0x000fc40000703f70 */
[----:B------:R-:W-:Y:S02]  /*1230*/  SHF.R.U32.HI R9, RZ, 0x1, R7 ;  /* 0x00000001ff097819 */ /* 0x000fe40000011607 */
[----:B------:R-:W-:-:S04]  /*1240*/  SEL R4, RZ, 0x1, !P0 ;  /* 0x00000001ff047807 */ /* 0x000fc80004000000 */
[----:B------:R-:W-:-:S04]  /*1250*/  LOP3.LUT R4, R4, 0x1, R9, 0xf8, !PT ;  /* 0x0000000104047812 */ /* 0x000fc800078ef809 */
[----:B------:R-:W-:-:S05]  /*1260*/  LOP3.LUT R4, R4, R7, RZ, 0xc0, !PT ;  /* 0x0000000704047212 */ /* 0x000fca00078ec0ff */
[----:B------:R-:W-:-:S05]  /*1270*/  IMAD.IADD R9, R9, 0x1, R4 ;  /* 0x0000000109097824 */ /* 0x000fca00078e0204 */
[----:B------:R-:W-:Y:S01]  /*1280*/  LOP3.LUT R0, R9, R0, RZ, 0xfc, !PT ;  /* 0x0000000009007212 */ /* 0x000fe200078efcff */
[----:B------:R-:W-:Y:S06]  /*1290*/  BRA `(.L_x_35) ;  /* 0x0000000000107947 */ /* 0x000fec0003800000 */
.L_x_34:
[----:B------:R-:W-:-:S04]  /*12a0*/  LOP3.LUT R0, R0, 0x80000000, RZ, 0xc0, !PT ;  /* 0x8000000000007812 */ /* 0x000fc800078ec0ff */
[----:B------:R-:W-:Y:S01]  /*12b0*/  LOP3.LUT R0, R0, 0x7f800000, RZ, 0xfc, !PT ;  /* 0x7f80000000007812 */ /* 0x000fe200078efcff */
[----:B------:R-:W-:Y:S06]  /*12c0*/  BRA `(.L_x_35) ;  /* 0x0000000000047947 */ /* 0x000fec0003800000 */
.L_x_33:
[----:B------:R-:W-:-:S07]  /*12d0*/  LEA R0, R7, R0, 0x17 ;  /* 0x0000000007007211 */ /* 0x000fce00078eb8ff */
.L_x_35:
[----:B------:R-:W-:Y:S05]  /*12e0*/  BSYNC.RECONVERGENT B2 ;  /* 0x0000000000027941 */ /* 0x000fea0003800200 */
.L_x_32:
[----:B------:R-:W-:Y:S05]  /*12f0*/  BRA `(.L_x_36) ;  /* 0x0000000000207947 */ /* 0x000fea0003800000 */
.L_x_31:
[----:B------:R-:W-:-:S04]  /*1300*/  LOP3.LUT R0, R7, 0x80000000, R0, 0x48, !PT ;  /* 0x8000000007007812 */ /* 0x000fc800078e4800 */
[----:B------:R-:W-:Y:S01]  /*1310*/  LOP3.LUT R0, R0, 0x7f800000, RZ, 0xfc, !PT ;  /* 0x7f80000000007812 */ /* 0x000fe200078efcff */
[----:B------:R-:W-:Y:S06]  /*1320*/  BRA `(.L_x_36) ;  /* 0x0000000000147947 */ /* 0x000fec0003800000 */
.L_x_30:
[----:B------:R-:W-:Y:S01]  /*1330*/  LOP3.LUT R0, R7, 0x80000000, R0, 0x48, !PT ;  /* 0x8000000007007812 */ /* 0x000fe200078e4800 */
[----:B------:R-:W-:Y:S06]  /*1340*/  BRA `(.L_x_36) ;  /* 0x00000000000c7947 */ /* 0x000fec0003800000 */
.L_x_29:
[----:B------:R-:W0:Y:S01]  /*1350*/  MUFU.RSQ R0, -QNAN ;  /* 0xffc0000000007908 */ /* 0x000e220000001400 */
[----:B------:R-:W-:Y:S05]  /*1360*/  BRA `(.L_x_36) ;  /* 0x0000000000047947 */ /* 0x000fea0003800000 */
.L_x_28:
[----:B------:R-:W-:-:S07]  /*1370*/  FADD.FTZ R0, R0, R3 ;  /* 0x0000000300007221 */ /* 0x000fce0000010000 */
.L_x_36:
[----:B------:R-:W-:Y:S05]  /*1380*/  BSYNC.RECONVERGENT B1 ;  /* 0x0000000000017941 */ /* 0x000fea0003800200 */
.L_x_26:
[----:B------:R-:W-:Y:S02]  /*1390*/  HFMA2 R7, -RZ, RZ, 0, 0 ;  /* 0x00000000ff077431 */ /* 0x000fe400000001ff */
[----:B------:R-:W-:-:S04]  /*13a0*/  IMAD.MOV.U32 R6, RZ, RZ, R2 ;  /* 0x000000ffff067224 */ /* 0x000fc800078e0002 */
[----:B0-----:R-:W-:Y:S05]  /*13b0*/  RET.REL.NODEC R6 `(_ZN6cuBERT18kernel_layer_norm_EPfiiPKfS2_) ;  /* 0xffffffec06107950 */ /* 0x001fea0003c3ffff */
.L_x_37:
        /* <DEDUP_REMOVED lines=12> */
.L_x_40:


//--------------------- .text._ZN3cub18CUB_300001_SM_10006detail11EmptyKernelIvEEvv --------------------------
	.section	.text._ZN3cub18CUB_300001_SM_10006detail11EmptyKernelIvEEvv,"ax",@progbits
	.align	128
        .global         _ZN3cub18CUB_300001_SM_10006detail11EmptyKernelIvEEvv
        .type           _ZN3cub18CUB_300001_SM_10006detail11EmptyKernelIvEEvv,@function
        .size           _ZN3cub18CUB_300001_SM_10006detail11EmptyKernelIvEEvv,(.L_x_44 - _ZN3cub18CUB_300001_SM_10006detail11EmptyKernelIvEEvv)
        .other          _ZN3cub18CUB_300001_SM_10006detail11EmptyKernelIvEEvv,@"STO_CUDA_ENTRY STV_DEFAULT"
_ZN3cub18CUB_300001_SM_10006detail11EmptyKernelIvEEvv:
.text._ZN3cub18CUB_300001_SM_10006detail11EmptyKernelIvEEvv:
[----:B------:R-:W-:Y:S01]  /*0000*/  LDC R1, c[0x0][0x37c] ;  /* 0x0000df00ff017b82 */ /* 0x000fe20000000800 */
[----:B------:R-:W-:Y:S05]  /*0010*/  EXIT ;  /* 0x000000000000794d */ /* 0x000fea0003800000 */
.L_x_38:
        /* <DEDUP_REMOVED lines=14> */
.L_x_44:


//--------------------- .nv.shared.reserved.0     --------------------------
	.section	.nv.shared.reserved.0,"aw",@nobits
	.weak		__nv_reservedSMEM_offset_0_alias
	.size		__nv_reservedSMEM_offset_0_alias, 0, 64
	.other		__nv_reservedSMEM_offset_0_alias,@"STO_CUDA_RESERVED_SHARED STV_DEFAULT"
__nv_reservedSMEM_offset_0_alias:
	.zero		0
	.zero		64


//--------------------- .nv.global                --------------------------
	.section	.nv.global,"aw",@nobits
.nv.global:
	.type		_ZN34_INTERNAL_e41af152_4_k_cu_ceebfd666thrust24THRUST_300001_SM_1000_NS12placeholders2_5E,@object
	.size		_ZN34_INTERNAL_e41af152_4_k_cu_ceebfd666thrust24THRUST_300001_SM_1000_NS12placeholders2_5E,(_ZN34_INTERNAL_e41af152_4_k_cu_ceebfd664cuda3std3__45__cpo6cbeginE - _ZN34_INTERNAL_e41af152_4_k_cu_ceebfd666thrust24THRUST_300001_SM_1000_NS12placeholders2_5E)
_ZN34_INTERNAL_e41af152_4_k_cu_ceebfd666thrust24THRUST_300001_SM_1000_NS12placeholders2_5E:
	.zero		1
	.type		_ZN34_INTERNAL_e41af152_4_k_cu_ceebfd664cuda3std3__45__cpo6cbeginE,@object
	.size		_ZN34_INTERNAL_e41af152_4_k_cu_ceebfd664cuda3std3__45__cpo6cbeginE,(_ZN34_INTERNAL_e41af152_4_k_cu_ceebfd664cuda3std6ranges3__45__cpo6cbeginE - _ZN34_INTERNAL_e41af152_4_k_cu_ceebfd664cuda3std3__45__cpo6cbeginE)
_ZN34_INTERNAL_e41af152_4_k_cu_ceebfd664cuda3std3__45__cpo6cbeginE:
	.zero		1
	.type		_ZN34_INTERNAL_e41af152_4_k_cu_ceebfd664cuda3std6ranges3__45__cpo6cbeginE,@object
	.size		_ZN34_INTERNAL_e41af152_4_k_cu_ceebfd664cuda3std6ranges3__45__cpo6cbeginE,(_ZN34_INTERNAL_e41af152_4_k_cu_ceebfd664cuda3std3__48in_placeE - _ZN34_INTERNAL_e41af152_4_k_cu_ceebfd664cuda3std6ranges3__45__cpo6cbeginE)
_ZN34_INTERNAL_e41af152_4_k_cu_ceebfd664cuda3std6ranges3__45__cpo6cbeginE:
	.zero		1
	.type		_ZN34_INTERNAL_e41af152_4_k_cu_ceebfd664cuda3std3__48in_placeE,@object
	.size		_ZN34_INTERNAL_e41af152_4_k_cu_ceebfd664cuda3std3__48in_placeE,(_ZN34_INTERNAL_e41af152_4_k_cu_ceebfd664cuda3std6ranges3__45__cpo4sizeE - _ZN34_INTERNAL_e41af152_4_k_cu_ceebfd664cuda3std3__48in_placeE)
_ZN34_INTERNAL_e41af152_4_k_cu_ceebfd664cuda3std3__48in_placeE:
	.zero		1
	.type		_ZN34_INTERNAL_e41af152_4_k_cu_ceebfd664cuda3std6ranges3__45__cpo4sizeE,@object
	.size		_ZN34_INTERNAL_e41af152_4_k_cu_ceebfd664cuda3std6ranges3__45__cpo4sizeE,(_ZN34_INTERNAL_e41af152_4_k_cu_ceebfd666thrust24THRUST_300001_SM_1000_NS12placeholders2_9E - _ZN34_INTERNAL_e41af152_4_k_cu_ceebfd664cuda3std6ranges3__45__cpo4sizeE)
_ZN34_INTERNAL_e41af152_4_k_cu_ceebfd664cuda3std6ranges3__45__cpo4sizeE:
	.zero		1
	.type		_ZN34_INTERNAL_e41af152_4_k_cu_ceebfd666thrust24THRUST_300001_SM_1000_NS12placeholders2_9E,@object
	.size		_ZN34_INTERNAL_e41af152_4_k_cu_ceebfd666thrust24THRUST_300001_SM_1000_NS12placeholders2_9E,(_ZN34_INTERNAL_e41af152_4_k_cu_ceebfd664cuda3std3__45__cpo7crbeginE - _ZN34_INTERNAL_e41af152_4_k_cu_ceebfd666thrust24THRUST_300001_SM_1000_NS12placeholders2_9E)
_ZN34_INTERNAL_e41af152_4_k_cu_ceebfd666thrust24THRUST_300001_SM_1000_NS12placeholders2_9E:
	.zero		1
	.type		_ZN34_INTERNAL_e41af152_4_k_cu_ceebfd664cuda3std3__45__cpo7crbeginE,@object
	.size		_ZN34_INTERNAL_e41af152_4_k_cu_ceebfd664cuda3std3__45__cpo7crbeginE,(_ZN34_INTERNAL_e41af152_4_k_cu_ceebfd664cuda3std6ranges3__45__cpo4nextE - _ZN34_INTERNAL_e41af152_4_k_cu_ceebfd664cuda3std3__45__cpo7crbeginE)
_ZN34_INTERNAL_e41af152_4_k_cu_ceebfd664cuda3std3__45__cpo7crbeginE:
	.zero		1
	.type		_ZN34_INTERNAL_e41af152_4_k_cu_ceebfd664cuda3std6ranges3__45__cpo4nextE,@object
	.size		_ZN34_INTERNAL_e41af152_4_k_cu_ceebfd664cuda3std6ranges3__45__cpo4nextE,(_ZN34_INTERNAL_e41af152_4_k_cu_ceebfd664cuda3std6ranges3__45__cpo4swapE - _ZN34_INTERNAL_e41af152_4_k_cu_ceebfd664cuda3std6ranges3__45__cpo4nextE)
_ZN34_INTERNAL_e41af152_4_k_cu_ceebfd664cuda3std6ranges3__45__cpo4nextE:
	.zero		1
	.type		_ZN34_INTERNAL_e41af152_4_k_cu_ceebfd664cuda3std6ranges3__45__cpo4swapE,@object
	.size		_ZN34_INTERNAL_e41af152_4_k_cu_ceebfd664cuda3std6ranges3__45__cpo4swapE,(_ZN34_INTERNAL_e41af152_4_k_cu_ceebfd666thrust24THRUST_300001_SM_1000_NS12placeholders2_1E - _ZN34_INTERNAL_e41af152_4_k_cu_ceebfd664cuda3std6ranges3__45__cpo4swapE)
_ZN34_INTERNAL_e41af152_4_k_cu_ceebfd664cuda3std6ranges3__45__cpo4swapE:
	.zero		1
	.type		_ZN34_INTERNAL_e41af152_4_k_cu_ceebfd666thrust24THRUST_300001_SM_1000_NS12placeholders2_1E,@object
	.size		_ZN34_INTERNAL_e41af152_4_k_cu_ceebfd666thrust24THRUST_300001_SM_1000_NS12placeholders2_1E,(_ZN34_INTERNAL_e41af152_4_k_cu_ceebfd666thrust24THRUST_300001_SM_1000_NS12placeholders2_3E - _ZN34_INTERNAL_e41af152_4_k_cu_ceebfd666thrust24THRUST_300001_SM_1000_NS12placeholders2_1E)
_ZN34_INTERNAL_e41af152_4_k_cu_ceebfd666thrust24THRUST_300001_SM_1000_NS12placeholders2_1E:
	.zero		1
	.type		_ZN34_INTERNAL_e41af152_4_k_cu_ceebfd666thrust24THRUST_300001_SM_1000_NS12placeholders2_3E,@object
	.size		_ZN34_INTERNAL_e41af152_4_k_cu_ceebfd666thrust24THRUST_300001_SM_1000_NS12placeholders2_3E,(_ZN34_INTERNAL_e41af152_4_k_cu_ceebfd664cuda3std3__45__cpo5beginE - _ZN34_INTERNAL_e41af152_4_k_cu_ceebfd666thrust24THRUST_300001_SM_1000_NS12placeholders2_3E)
_ZN34_INTERNAL_e41af152_4_k_cu_ceebfd666thrust24THRUST_300001_SM_1000_NS12placeholders2_3E:
	.zero		1
	.type		_ZN34_INTERNAL_e41af152_4_k_cu_ceebfd664cuda3std3__45__cpo5beginE,@object
	.size		_ZN34_INTERNAL_e41af152_4_k_cu_ceebfd664cuda3std3__45__cpo5beginE,(_ZN34_INTERNAL_e41af152_4_k_cu_ceebfd664cuda3std6ranges3__45__cpo5beginE - _ZN34_INTERNAL_e41af152_4_k_cu_ceebfd664cuda3std3__45__cpo5beginE)
_ZN34_INTERNAL_e41af152_4_k_cu_ceebfd664cuda3std3__45__cpo5beginE:
	.zero		1
	.type		_ZN34_INTERNAL_e41af152_4_k_cu_ceebfd664cuda3std6ranges3__45__cpo5beginE,@object
	.size		_ZN34_INTERNAL_e41af152_4_k_cu_ceebfd664cuda3std6ranges3__45__cpo5beginE,(_ZN34_INTERNAL_e41af152_4_k_cu_ceebfd664cuda3std3__436_GLOBAL__N__e41af152_4_k_cu_ceebfd666ignoreE - _ZN34_INTERNAL_e41af152_4_k_cu_ceebfd664cuda3std6ranges3__45__cpo5beginE)
_ZN34_INTERNAL_e41af152_4_k_cu_ceebfd664cuda3std6ranges3__45__cpo5beginE:
	.zero		1
	.type		_ZN34_INTERNAL_e41af152_4_k_cu_ceebfd664cuda3std3__436_GLOBAL__N__e41af152_4_k_cu_ceebfd666ignoreE,@object
	.size		_ZN34_INTERNAL_e41af152_4_k_cu_ceebfd664cuda3std3__436_GLOBAL__N__e41af152_4_k_cu_ceebfd666ignoreE,(_ZN34_INTERNAL_e41af152_4_k_cu_ceebfd664cuda3std6ranges3__45__cpo4dataE - _ZN34_INTERNAL_e41af152_4_k_cu_ceebfd664cuda3std3__436_GLOBAL__N__e41af152_4_k_cu_ceebfd666ignoreE)
_ZN34_INTERNAL_e41af152_4_k_cu_ceebfd664cuda3std3__436_GLOBAL__N__e41af152_4_k_cu_ceebfd666ignoreE:
	.zero		1
	.type		_ZN34_INTERNAL_e41af152_4_k_cu_ceebfd664cuda3std6ranges3__45__cpo4dataE,@object
	.size		_ZN34_INTERNAL_e41af152_4_k_cu_ceebfd664cuda3std6ranges3__45__cpo4dataE,(_ZN34_INTERNAL_e41af152_4_k_cu_ceebfd666thrust24THRUST_300001_SM_1000_NS12placeholders2_7E - _ZN34_INTERNAL_e41af152_4_k_cu_ceebfd664cuda3std6ranges3__45__cpo4dataE)
_ZN34_INTERNAL_e41af152_4_k_cu_ceebfd664cuda3std6ranges3__45__cpo4dataE:
	.zero		1
	.type		_ZN34_INTERNAL_e41af152_4_k_cu_ceebfd666thrust24THRUST_300001_SM_1000_NS12placeholders2_7E,@object
	.size		_ZN34_INTERNAL_e41af152_4_k_cu_ceebfd666thrust24THRUST_300001_SM_1000_NS12placeholders2_7E,(_ZN34_INTERNAL_e41af152_4_k_cu_ceebfd664cuda3std3__45__cpo6rbeginE - _ZN34_INTERNAL_e41af152_4_k_cu_ceebfd666thrust24THRUST_300001_SM_1000_NS12placeholders2_7E)
_ZN34_INTERNAL_e41af152_4_k_cu_ceebfd666thrust24THRUST_300001_SM_1000_NS12placeholders2_7E:
	.zero		1
	.type		_ZN34_INTERNAL_e41af152_4_k_cu_ceebfd664cuda3std3__45__cpo6rbeginE,@object
	.size		_ZN34_INTERNAL_e41af152_4_k_cu_ceebfd664cuda3std3__45__cpo6rbeginE,(_ZN34_INTERNAL_e41af152_4_k_cu_ceebfd664cuda3std6ranges3__45__cpo7advanceE - _ZN34_INTERNAL_e41af152_4_k_cu_ceebfd664cuda3std3__45__cpo6rbeginE)
_ZN34_INTERNAL_e41af152_4_k_cu_ceebfd664cuda3std3__45__cpo6rbeginE:
	.zero		1
	.type		_ZN34_INTERNAL_e41af152_4_k_cu_ceebfd664cuda3std6ranges3__45__cpo7advanceE,@object
	.size		_ZN34_INTERNAL_e41af152_4_k_cu_ceebfd664cuda3std6ranges3__45__cpo7advanceE,(_ZN34_INTERNAL_e41af152_4_k_cu_ceebfd664cuda3std3__47nulloptE - _ZN34_INTERNAL_e41af152_4_k_cu_ceebfd664cuda3std6ranges3__45__cpo7advanceE)
_ZN34_INTERNAL_e41af152_4_k_cu_ceebfd664cuda3std6ranges3__45__cpo7advanceE:
	.zero		1
	.type		_ZN34_INTERNAL_e41af152_4_k_cu_ceebfd664cuda3std3__47nulloptE,@object
	.size		_ZN34_INTERNAL_e41af152_4_k_cu_ceebfd664cuda3std3__47nulloptE,(_ZN34_INTERNAL_e41af152_4_k_cu_ceebfd664cuda3std6ranges3__45__cpo8distanceE - _ZN34_INTERNAL_e41af152_4_k_cu_ceebfd664cuda3std3__47nulloptE)
_ZN34_INTERNAL_e41af152_4_k_cu_ceebfd664cuda3std3__47nulloptE:
	.zero		1
	.type		_ZN34_INTERNAL_e41af152_4_k_cu_ceebfd664cuda3std6ranges3__45__cpo8distanceE,@object
	.size		_ZN34_INTERNAL_e41af152_4_k_cu_ceebfd664cuda3std6ranges3__45__cpo8distanceE,(_ZN34_INTERNAL_e41af152_4_k_cu_ceebfd666thrust24THRUST_300001_SM_1000_NS12placeholders2_6E - _ZN34_INTERNAL_e41af152_4_k_cu_ceebfd664cuda3std6ranges3__45__cpo8distanceE)
_ZN34_INTERNAL_e41af152_4_k_cu_ceebfd664cuda3std6ranges3__45__cpo8distanceE:
	.zero		1
	.type		_ZN34_INTERNAL_e41af152_4_k_cu_ceebfd666thrust24THRUST_300001_SM_1000_NS12placeholders2_6E,@object
	.size		_ZN34_INTERNAL_e41af152_4_k_cu_ceebfd666thrust24THRUST_300001_SM_1000_NS12placeholders2_6E,(_ZN34_INTERNAL_e41af152_4_k_cu_ceebfd664cuda3std3__45__cpo4cendE - _ZN34_INTERNAL_e41af152_4_k_cu_ceebfd666thrust24THRUST_300001_SM_1000_NS12placeholders2_6E)
_ZN34_INTERNAL_e41af152_4_k_cu_ceebfd666thrust24THRUST_300001_SM_1000_NS12placeholders2_6E:
	.zero		1
	.type		_ZN34_INTERNAL_e41af152_4_k_cu_ceebfd664cuda3std3__45__cpo4cendE,@object
	.size		_ZN34_INTERNAL_e41af152_4_k_cu_ceebfd664cuda3std3__45__cpo4cendE,(_ZN34_INTERNAL_e41af152_4_k_cu_ceebfd664cuda3std6ranges3__45__cpo4cendE - _ZN34_INTERNAL_e41af152_4_k_cu_ceebfd664cuda3std3__45__cpo4cendE)
_ZN34_INTERNAL_e41af152_4_k_cu_ceebfd664cuda3std3__45__cpo4cendE:
	.zero		1
	.type		_ZN34_INTERNAL_e41af152_4_k_cu_ceebfd664cuda3std6ranges3__45__cpo4cendE,@object
	.size		_ZN34_INTERNAL_e41af152_4_k_cu_ceebfd664cuda3std6ranges3__45__cpo4cendE,(_ZN34_INTERNAL_e41af152_4_k_cu_ceebfd664cuda3std3__420unreachable_sentinelE - _ZN34_INTERNAL_e41af152_4_k_cu_ceebfd664cuda3std6ranges3__45__cpo4cendE)
_ZN34_INTERNAL_e41af152_4_k_cu_ceebfd664cuda3std6ranges3__45__cpo4cendE:
	.zero		1
	.type		_ZN34_INTERNAL_e41af152_4_k_cu_ceebfd664cuda3std3__420unreachable_sentinelE,@object
	.size		_ZN34_INTERNAL_e41af152_4_k_cu_ceebfd664cuda3std3__420unreachable_sentinelE,(_ZN34_INTERNAL_e41af152_4_k_cu_ceebfd664cuda3std6ranges3__45__cpo5ssizeE - _ZN34_INTERNAL_e41af152_4_k_cu_ceebfd664cuda3std3__420unreachable_sentinelE)
_ZN34_INTERNAL_e41af152_4_k_cu_ceebfd664cuda3std3__420unreachable_sentinelE:
	.zero		1
	.type		_ZN34_INTERNAL_e41af152_4_k_cu_ceebfd664cuda3std6ranges3__45__cpo5ssizeE,@object
	.size		_ZN34_INTERNAL_e41af152_4_k_cu_ceebfd664cuda3std6ranges3__45__cpo5ssizeE,(_ZN34_INTERNAL_e41af152_4_k_cu_ceebfd666thrust24THRUST_300001_SM_1000_NS12placeholders3_10E - _ZN34_INTERNAL_e41af152_4_k_cu_ceebfd664cuda3std6ranges3__45__cpo5ssizeE)
_ZN34_INTERNAL_e41af152_4_k_cu_ceebfd664cuda3std6ranges3__45__cpo5ssizeE:
	.zero		1
	.type		_ZN34_INTERNAL_e41af152_4_k_cu_ceebfd666thrust24THRUST_300001_SM_1000_NS12placeholders3_10E,@object
	.size		_ZN34_INTERNAL_e41af152_4_k_cu_ceebfd666thrust24THRUST_300001_SM_1000_NS12placeholders3_10E,(_ZN34_INTERNAL_e41af152_4_k_cu_ceebfd664cuda3std3__45__cpo5crendE - _ZN34_INTERNAL_e41af152_4_k_cu_ceebfd666thrust24THRUST_300001_SM_1000_NS12placeholders3_10E)
_ZN34_INTERNAL_e41af152_4_k_cu_ceebfd666thrust24THRUST_300001_SM_1000_NS12placeholders3_10E:
	.zero		1
	.type		_ZN34_INTERNAL_e41af152_4_k_cu_ceebfd664cuda3std3__45__cpo5crendE,@object
	.size		_ZN34_INTERNAL_e41af152_4_k_cu_ceebfd664cuda3std3__45__cpo5crendE,(_ZN34_INTERNAL_e41af152_4_k_cu_ceebfd664cuda3std6ranges3__45__cpo4prevE - _ZN34_INTERNAL_e41af152_4_k_cu_ceebfd664cuda3std3__45__cpo5crendE)
_ZN34_INTERNAL_e41af152_4_k_cu_ceebfd664cuda3std3__45__cpo5crendE:
	.zero		1
	.type		_ZN34_INTERNAL_e41af152_4_k_cu_ceebfd664cuda3std6ranges3__45__cpo4prevE,@object
	.size		_ZN34_INTERNAL_e41af152_4_k_cu_ceebfd664cuda3std6ranges3__45__cpo4prevE,(_ZN34_INTERNAL_e41af152_4_k_cu_ceebfd664cuda3std6ranges3__45__cpo9iter_moveE - _ZN34_INTERNAL_e41af152_4_k_cu_ceebfd664cuda3std6ranges3__45__cpo4prevE)
_ZN34_INTERNAL_e41af152_4_k_cu_ceebfd664cuda3std6ranges3__45__cpo4prevE:
	.zero		1
	.type		_ZN34_INTERNAL_e41af152_4_k_cu_ceebfd664cuda3std6ranges3__45__cpo9iter_moveE,@object
	.size		_ZN34_INTERNAL_e41af152_4_k_cu_ceebfd664cuda3std6ranges3__45__cpo9iter_moveE,(_ZN34_INTERNAL_e41af152_4_k_cu_ceebfd666thrust24THRUST_300001_SM_1000_NS12placeholders2_2E - _ZN34_INTERNAL_e41af152_4_k_cu_ceebfd664cuda3std6ranges3__45__cpo9iter_moveE)
_ZN34_INTERNAL_e41af152_4_k_cu_ceebfd664cuda3std6ranges3__45__cpo9iter_moveE:
	.zero		1
	.type		_ZN34_INTERNAL_e41af152_4_k_cu_ceebfd666thrust24THRUST_300001_SM_1000_NS12placeholders2_2E,@object
	.size		_ZN34_INTERNAL_e41af152_4_k_cu_ceebfd666thrust24THRUST_300001_SM_1000_NS12placeholders2_2E,(_ZN34_INTERNAL_e41af152_4_k_cu_ceebfd666thrust24THRUST_300001_SM_1000_NS12placeholders2_4E - _ZN34_INTERNAL_e41af152_4_k_cu_ceebfd666thrust24THRUST_300001_SM_1000_NS12placeholders2_2E)
_ZN34_INTERNAL_e41af152_4_k_cu_ceebfd666thrust24THRUST_300001_SM_1000_NS12placeholders2_2E:
	.zero		1
	.type		_ZN34_INTERNAL_e41af152_4_k_cu_ceebfd666thrust24THRUST_300001_SM_1000_NS12placeholders2_4E,@object
	.size		_ZN34_INTERNAL_e41af152_4_k_cu_ceebfd666thrust24THRUST_300001_SM_1000_NS12placeholders2_4E,(_ZN34_INTERNAL_e41af152_4_k_cu_ceebfd664cuda3std3__45__cpo3endE - _ZN34_INTERNAL_e41af152_4_k_cu_ceebfd666thrust24THRUST_300001_SM_1000_NS12placeholders2_4E)
_ZN34_INTERNAL_e41af152_4_k_cu_ceebfd666thrust24THRUST_300001_SM_1000_NS12placeholders2_4E:
	.zero		1
	.type		_ZN34_INTERNAL_e41af152_4_k_cu_ceebfd664cuda3std3__45__cpo3endE,@object
	.size		_ZN34_INTERNAL_e41af152_4_k_cu_ceebfd664cuda3std3__45__cpo3endE,(_ZN34_INTERNAL_e41af152_4_k_cu_ceebfd664cuda3std6ranges3__45__cpo3endE - _ZN34_INTERNAL_e41af152_4_k_cu_ceebfd664cuda3std3__45__cpo3endE)
_ZN34_INTERNAL_e41af152_4_k_cu_ceebfd664cuda3std3__45__cpo3endE:
	.zero		1
	.type		_ZN34_INTERNAL_e41af152_4_k_cu_ceebfd664cuda3std6ranges3__45__cpo3endE,@object
	.size		_ZN34_INTERNAL_e41af152_4_k_cu_ceebfd664cuda3std6ranges3__45__cpo3endE,(_ZN34_INTERNAL_e41af152_4_k_cu_ceebfd664cuda3std3__419piecewise_constructE - _ZN34_INTERNAL_e41af152_4_k_cu_ceebfd664cuda3std6ranges3__45__cpo3endE)
_ZN34_INTERNAL_e41af152_4_k_cu_ceebfd664cuda3std6ranges3__45__cpo3endE:
	.zero		1
	.type		_ZN34_INTERNAL_e41af152_4_k_cu_ceebfd664cuda3std3__419piecewise_constructE,@object
	.size		_ZN34_INTERNAL_e41af152_4_k_cu_ceebfd664cuda3std3__419piecewise_constructE,(_ZN34_INTERNAL_e41af152_4_k_cu_ceebfd664cuda3std6ranges3__45__cpo5cdataE - _ZN34_INTERNAL_e41af152_4_k_cu_ceebfd664cuda3std3__419piecewise_constructE)
_ZN34_INTERNAL_e41af152_4_k_cu_ceebfd664cuda3std3__419piecewise_constructE:
	.zero		1
	.type		_ZN34_INTERNAL_e41af152_4_k_cu_ceebfd664cuda3std6ranges3__45__cpo5cdataE,@object
	.size		_ZN34_INTERNAL_e41af152_4_k_cu_ceebfd664cuda3std6ranges3__45__cpo5cdataE,(_ZN34_INTERNAL_e41af152_4_k_cu_ceebfd666thrust24THRUST_300001_SM_1000_NS12placeholders2_8E - _ZN34_INTERNAL_e41af152_4_k_cu_ceebfd664cuda3std6ranges3__45__cpo5cdataE)
_ZN34_INTERNAL_e41af152_4_k_cu_ceebfd664cuda3std6ranges3__45__cpo5cdataE:
	.zero		1
	.type		_ZN34_INTERNAL_e41af152_4_k_cu_ceebfd666thrust24THRUST_300001_SM_1000_NS12placeholders2_8E,@object
	.size		_ZN34_INTERNAL_e41af152_4_k_cu_ceebfd666thrust24THRUST_300001_SM_1000_NS12placeholders2_8E,(_ZN34_INTERNAL_e41af152_4_k_cu_ceebfd664cuda3std3__45__cpo4rendE - _ZN34_INTERNAL_e41af152_4_k_cu_ceebfd666thrust24THRUST_300001_SM_1000_NS12placeholders2_8E)
_ZN34_INTERNAL_e41af152_4_k_cu_ceebfd666thrust24THRUST_300001_SM_1000_NS12placeholders2_8E:
	.zero		1
	.type		_ZN34_INTERNAL_e41af152_4_k_cu_ceebfd664cuda3std3__45__cpo4rendE,@object
	.size		_ZN34_INTERNAL_e41af152_4_k_cu_ceebfd664cuda3std3__45__cpo4rendE,(_ZN34_INTERNAL_e41af152_4_k_cu_ceebfd664cuda3std6ranges3__45__cpo9iter_swapE - _ZN34_INTERNAL_e41af152_4_k_cu_ceebfd664cuda3std3__45__cpo4rendE)
_ZN34_INTERNAL_e41af152_4_k_cu_ceebfd664cuda3std3__45__cpo4rendE:
	.zero		1
	.type		_ZN34_INTERNAL_e41af152_4_k_cu_ceebfd664cuda3std6ranges3__45__cpo9iter_swapE,@object
	.size		_ZN34_INTERNAL_e41af152_4_k_cu_ceebfd664cuda3std6ranges3__45__cpo9iter_swapE,(_ZN34_INTERNAL_e41af152_4_k_cu_ceebfd664cuda3std3__48unexpectE - _ZN34_INTERNAL_e41af152_4_k_cu_ceebfd664cuda3std6ranges3__45__cpo9iter_swapE)
_ZN34_INTERNAL_e41af152_4_k_cu_ceebfd664cuda3std6ranges3__45__cpo9iter_swapE:
	.zero		1
	.type		_ZN34_INTERNAL_e41af152_4_k_cu_ceebfd664cuda3std3__48unexpectE,@object
	.size		_ZN34_INTERNAL_e41af152_4_k_cu_ceebfd664cuda3std3__48unexpectE,(_ZN34_INTERNAL_e41af152_4_k_cu_ceebfd666thrust24THRUST_300001_SM_1000_NS6system6detail10sequential3seqE - _ZN34_INTERNAL_e41af152_4_k_cu_ceebfd664cuda3std3__48unexpectE)
_ZN34_INTERNAL_e41af152_4_k_cu_ceebfd664cuda3std3__48unexpectE:
	.zero		1
	.type		_ZN34_INTERNAL_e41af152_4_k_cu_ceebfd666thrust24THRUST_300001_SM_1000_NS6system6detail10sequential3seqE,@object
	.size		_ZN34_INTERNAL_e41af152_4_k_cu_ceebfd666thrust24THRUST_300001_SM_1000_NS6system6detail10sequential3seqE,(.L_29 - _ZN34_INTERNAL_e41af152_4_k_cu_ceebfd666thrust24THRUST_300001_SM_1000_NS6system6detail10sequential3seqE)
_ZN34_INTERNAL_e41af152_4_k_cu_ceebfd666thrust24THRUST_300001_SM_1000_NS6system6detail10sequential3seqE:
	.zero		1
.L_29:


//--------------------- .nv.shared._ZN6cuBERT19kernel_momentum_cubEPKfS1_iiPfS2_ --------------------------
	.section	.nv.shared._ZN6cuBERT19kernel_momentum_cubEPKfS1_iiPfS2_,"aw",@nobits
	.sectionflags	@""
	.align	4
.nv.shared._ZN6cuBERT19kernel_momentum_cubEPKfS1_iiPfS2_:
	.zero		1072


//--------------------- .nv.constant0._ZN6cuBERT17kernel_batchnorm_EPKfPfiiS1_S1_S1_S1_ --------------------------
	.section	.nv.constant0._ZN6cuBERT17kernel_batchnorm_EPKfPfiiS1_S1_S1_S1_,"a",@progbits
	.sectionflags	@""
	.align	4
.nv.constant0._ZN6cuBERT17kernel_batchnorm_EPKfPfiiS1_S1_S1_S1_:
	.zero		952


//--------------------- .nv.constant0._ZN6cuBERT19kernel_momentum_cubEPKfS1_iiPfS2_ --------------------------
	.section	.nv.constant0._ZN6cuBERT19kernel_momentum_cubEPKfS1_iiPfS2_,"a",@progbits
	.sectionflags	@""
	.align	4
.nv.constant0._ZN6cuBERT19kernel_momentum_cubEPKfS1_iiPfS2_:
	.zero		936


//--------------------- .nv.constant0._ZN6cuBERT18kernel_layer_norm_EPfiiPKfS2_ --------------------------
	.section	.nv.constant0._ZN6cuBERT18kernel_layer_norm_EPfiiPKfS2_,"a",@progbits
	.sectionflags	@""
	.align	4
.nv.constant0._ZN6cuBERT18kernel_layer_norm_EPfiiPKfS2_:
	.zero		928


//--------------------- .nv.constant0._ZN3cub18CUB_300001_SM_10006detail11EmptyKernelIvEEvv --------------------------
	.section	.nv.constant0._ZN3cub18CUB_300001_SM_10006detail11EmptyKernelIvEEvv,"a",@progbits
	.sectionflags	@""
	.align	4
.nv.constant0._ZN3cub18CUB_300001_SM_10006detail11EmptyKernelIvEEvv:
	.zero		896


//--------------------- SYMBOLS --------------------------

	.type		.nv.reservedSmem.offset0,@object
	.size		.nv.reservedSmem.offset0,0x4
	.type		.nv.reservedSmem.cap,@object
	.size		.nv.reservedSmem.cap,0x4
